//
// Generated by NVIDIA NVVM Compiler
//
// Compiler Build ID: CL-36424714
// Cuda compilation tools, release 13.0, V13.0.88
// Based on NVVM 20.0.0
//

.version 9.0
.target sm_100
.address_size 64

	// .globl	argmax_float_kernel
// _ZZ19argmax_float_kernelE11shared_vals has been demoted
// _ZZ19argmax_float_kernelE11shared_idxs has been demoted
// _ZZ25argmax_float_final_kernelE11shared_vals has been demoted
// _ZZ25argmax_float_final_kernelE11shared_idxs has been demoted
// _ZZ19argmin_float_kernelE11shared_vals has been demoted
// _ZZ19argmin_float_kernelE11shared_idxs has been demoted
// _ZZ25argmin_float_final_kernelE11shared_vals has been demoted
// _ZZ25argmin_float_final_kernelE11shared_idxs has been demoted
// _ZZ19argmax_int32_kernelE11shared_vals has been demoted
// _ZZ19argmax_int32_kernelE11shared_idxs has been demoted
// _ZZ19argmin_int32_kernelE11shared_vals has been demoted
// _ZZ19argmin_int32_kernelE11shared_idxs has been demoted
.extern .shared .align 16 .b8 smem[];
.extern .shared .align 16 .b8 shared[];

.visible .entry argmax_float_kernel(
	.param .u64 .ptr .align 1 argmax_float_kernel_param_0,
	.param .u64 .ptr .align 1 argmax_float_kernel_param_1,
	.param .u64 argmax_float_kernel_param_2
)
{
	.reg .pred 	%p<84>;
	.reg .b32 	%r<79>;
	.reg .b32 	%f<41>;
	.reg .b64 	%rd<78>;
	// demoted variable
	.shared .align 4 .b8 _ZZ19argmax_float_kernelE11shared_vals[32];
	// demoted variable
	.shared .align 8 .b8 _ZZ19argmax_float_kernelE11shared_idxs[64];
	ld.param.u64 	%rd31, [argmax_float_kernel_param_0];
	ld.param.u64 	%rd32, [argmax_float_kernel_param_1];
	ld.param.u64 	%rd33, [argmax_float_kernel_param_2];
	mov.u32 	%r1, %tid.x;
	cvt.u64.u32 	%rd35, %r1;
	mov.u32 	%r2, %ctaid.x;
	mov.u32 	%r3, %ntid.x;
	mul.wide.u32 	%rd36, %r2, %r3;
	add.s64 	%rd64, %rd36, %rd35;
	setp.ge.u64 	%p3, %rd64, %rd33;
	mov.b64 	%rd66, 0;
	mov.f32 	%f30, 0fFF7FFFFF;
	@%p3 bra 	$L__BB0_5;
	mov.u32 	%r5, %nctaid.x;
	mul.wide.u32 	%rd2, %r5, %r3;
	cvta.to.global.u64 	%rd3, %rd31;
	mov.f32 	%f30, 0fFF7FFFFF;
	mov.b64 	%rd66, 0;
$L__BB0_2:
	shl.b64 	%rd38, %rd64, 2;
	add.s64 	%rd39, %rd3, %rd38;
	ld.global.nc.f32 	%f2, [%rd39];
	setp.gt.f32 	%p5, %f2, %f30;
	mov.pred 	%p83, -1;
	@%p5 bra 	$L__BB0_4;
	setp.eq.f32 	%p6, %f2, %f30;
	setp.lt.u64 	%p7, %rd64, %rd66;
	and.pred  	%p83, %p6, %p7;
$L__BB0_4:
	selp.f32 	%f30, %f2, %f30, %p83;
	selp.b64 	%rd66, %rd64, %rd66, %p83;
	add.s64 	%rd64, %rd64, %rd2;
	setp.lt.u64 	%p8, %rd64, %rd33;
	@%p8 bra 	$L__BB0_2;
$L__BB0_5:
	mov.b32 	%r10, %f30;
	shfl.sync.down.b32	%r11|%p9, %r10, 16, 31, -1;
	mov.b32 	%f5, %r11;
	// begin inline asm
	mov.b64 {%r6,%r7}, %rd66;
	// end inline asm
	shfl.sync.down.b32	%r9|%p10, %r7, 16, 31, -1;
	shfl.sync.down.b32	%r8|%p11, %r6, 16, 31, -1;
	// begin inline asm
	mov.b64 %rd41, {%r8,%r9};
	// end inline asm
	setp.lt.f32 	%p12, %f30, %f5;
	@%p12 bra 	$L__BB0_7;
	setp.neu.f32 	%p13, %f30, %f5;
	setp.ge.u64 	%p14, %rd41, %rd66;
	or.pred  	%p15, %p13, %p14;
	@%p15 bra 	$L__BB0_8;
$L__BB0_7:
	mov.u64 	%rd66, %rd41;
	mov.f32 	%f30, %f5;
$L__BB0_8:
	mov.b32 	%r16, %f30;
	shfl.sync.down.b32	%r17|%p16, %r16, 8, 31, -1;
	mov.b32 	%f7, %r17;
	// begin inline asm
	mov.b64 {%r12,%r13}, %rd66;
	// end inline asm
	shfl.sync.down.b32	%r15|%p17, %r13, 8, 31, -1;
	shfl.sync.down.b32	%r14|%p18, %r12, 8, 31, -1;
	// begin inline asm
	mov.b64 %rd43, {%r14,%r15};
	// end inline asm
	setp.lt.f32 	%p19, %f30, %f7;
	@%p19 bra 	$L__BB0_10;
	setp.neu.f32 	%p20, %f30, %f7;
	setp.ge.u64 	%p21, %rd43, %rd66;
	or.pred  	%p22, %p20, %p21;
	@%p22 bra 	$L__BB0_11;
$L__BB0_10:
	mov.u64 	%rd66, %rd43;
	mov.f32 	%f30, %f7;
$L__BB0_11:
	mov.b32 	%r22, %f30;
	shfl.sync.down.b32	%r23|%p23, %r22, 4, 31, -1;
	mov.b32 	%f9, %r23;
	// begin inline asm
	mov.b64 {%r18,%r19}, %rd66;
	// end inline asm
	shfl.sync.down.b32	%r21|%p24, %r19, 4, 31, -1;
	shfl.sync.down.b32	%r20|%p25, %r18, 4, 31, -1;
	// begin inline asm
	mov.b64 %rd45, {%r20,%r21};
	// end inline asm
	setp.lt.f32 	%p26, %f30, %f9;
	@%p26 bra 	$L__BB0_13;
	setp.neu.f32 	%p27, %f30, %f9;
	setp.ge.u64 	%p28, %rd45, %rd66;
	or.pred  	%p29, %p27, %p28;
	@%p29 bra 	$L__BB0_14;
$L__BB0_13:
	mov.u64 	%rd66, %rd45;
	mov.f32 	%f30, %f9;
$L__BB0_14:
	mov.b32 	%r28, %f30;
	shfl.sync.down.b32	%r29|%p30, %r28, 2, 31, -1;
	mov.b32 	%f11, %r29;
	// begin inline asm
	mov.b64 {%r24,%r25}, %rd66;
	// end inline asm
	shfl.sync.down.b32	%r27|%p31, %r25, 2, 31, -1;
	shfl.sync.down.b32	%r26|%p32, %r24, 2, 31, -1;
	// begin inline asm
	mov.b64 %rd47, {%r26,%r27};
	// end inline asm
	setp.lt.f32 	%p33, %f30, %f11;
	@%p33 bra 	$L__BB0_16;
	setp.neu.f32 	%p34, %f30, %f11;
	setp.ge.u64 	%p35, %rd47, %rd66;
	or.pred  	%p36, %p34, %p35;
	@%p36 bra 	$L__BB0_17;
$L__BB0_16:
	mov.u64 	%rd66, %rd47;
	mov.f32 	%f30, %f11;
$L__BB0_17:
	mov.b32 	%r34, %f30;
	shfl.sync.down.b32	%r35|%p37, %r34, 1, 31, -1;
	mov.b32 	%f13, %r35;
	// begin inline asm
	mov.b64 {%r30,%r31}, %rd66;
	// end inline asm
	shfl.sync.down.b32	%r33|%p38, %r31, 1, 31, -1;
	shfl.sync.down.b32	%r32|%p39, %r30, 1, 31, -1;
	// begin inline asm
	mov.b64 %rd49, {%r32,%r33};
	// end inline asm
	setp.lt.f32 	%p40, %f30, %f13;
	@%p40 bra 	$L__BB0_19;
	setp.neu.f32 	%p41, %f30, %f13;
	setp.ge.u64 	%p42, %rd49, %rd66;
	or.pred  	%p43, %p41, %p42;
	@%p43 bra 	$L__BB0_20;
$L__BB0_19:
	mov.u64 	%rd66, %rd49;
	mov.f32 	%f30, %f13;
$L__BB0_20:
	and.b32  	%r4, %r1, 31;
	setp.ne.s32 	%p44, %r4, 0;
	@%p44 bra 	$L__BB0_22;
	shr.u32 	%r36, %r1, 3;
	mov.u32 	%r37, _ZZ19argmax_float_kernelE11shared_vals;
	add.s32 	%r38, %r37, %r36;
	st.shared.f32 	[%r38], %f30;
	shr.u32 	%r39, %r1, 2;
	mov.u32 	%r40, _ZZ19argmax_float_kernelE11shared_idxs;
	add.s32 	%r41, %r40, %r39;
	st.shared.u64 	[%r41], %rd66;
$L__BB0_22:
	bar.sync 	0;
	setp.gt.u32 	%p45, %r1, 31;
	@%p45 bra 	$L__BB0_42;
	shr.u32 	%r42, %r3, 5;
	setp.ge.u32 	%p46, %r4, %r42;
	mov.b64 	%rd73, 0;
	mov.f32 	%f37, 0fFF7FFFFF;
	@%p46 bra 	$L__BB0_25;
	shl.b32 	%r43, %r4, 2;
	mov.u32 	%r44, _ZZ19argmax_float_kernelE11shared_vals;
	add.s32 	%r45, %r44, %r43;
	ld.shared.f32 	%f37, [%r45];
	shl.b32 	%r46, %r4, 3;
	mov.u32 	%r47, _ZZ19argmax_float_kernelE11shared_idxs;
	add.s32 	%r48, %r47, %r46;
	ld.shared.u64 	%rd73, [%r48];
$L__BB0_25:
	mov.b32 	%r53, %f37;
	shfl.sync.down.b32	%r54|%p47, %r53, 16, 31, -1;
	mov.b32 	%f17, %r54;
	// begin inline asm
	mov.b64 {%r49,%r50}, %rd73;
	// end inline asm
	shfl.sync.down.b32	%r52|%p48, %r50, 16, 31, -1;
	shfl.sync.down.b32	%r51|%p49, %r49, 16, 31, -1;
	// begin inline asm
	mov.b64 %rd52, {%r51,%r52};
	// end inline asm
	setp.lt.f32 	%p50, %f37, %f17;
	@%p50 bra 	$L__BB0_27;
	setp.neu.f32 	%p51, %f37, %f17;
	setp.ge.u64 	%p52, %rd52, %rd73;
	or.pred  	%p53, %p51, %p52;
	@%p53 bra 	$L__BB0_28;
$L__BB0_27:
	mov.f32 	%f37, %f17;
	mov.u64 	%rd73, %rd52;
$L__BB0_28:
	mov.b32 	%r59, %f37;
	shfl.sync.down.b32	%r60|%p54, %r59, 8, 31, -1;
	mov.b32 	%f19, %r60;
	// begin inline asm
	mov.b64 {%r55,%r56}, %rd73;
	// end inline asm
	shfl.sync.down.b32	%r58|%p55, %r56, 8, 31, -1;
	shfl.sync.down.b32	%r57|%p56, %r55, 8, 31, -1;
	// begin inline asm
	mov.b64 %rd54, {%r57,%r58};
	// end inline asm
	setp.lt.f32 	%p57, %f37, %f19;
	@%p57 bra 	$L__BB0_30;
	setp.neu.f32 	%p58, %f37, %f19;
	setp.ge.u64 	%p59, %rd54, %rd73;
	or.pred  	%p60, %p58, %p59;
	@%p60 bra 	$L__BB0_31;
$L__BB0_30:
	mov.f32 	%f37, %f19;
	mov.u64 	%rd73, %rd54;
$L__BB0_31:
	mov.b32 	%r65, %f37;
	shfl.sync.down.b32	%r66|%p61, %r65, 4, 31, -1;
	mov.b32 	%f21, %r66;
	// begin inline asm
	mov.b64 {%r61,%r62}, %rd73;
	// end inline asm
	shfl.sync.down.b32	%r64|%p62, %r62, 4, 31, -1;
	shfl.sync.down.b32	%r63|%p63, %r61, 4, 31, -1;
	// begin inline asm
	mov.b64 %rd56, {%r63,%r64};
	// end inline asm
	setp.lt.f32 	%p64, %f37, %f21;
	@%p64 bra 	$L__BB0_33;
	setp.neu.f32 	%p65, %f37, %f21;
	setp.ge.u64 	%p66, %rd56, %rd73;
	or.pred  	%p67, %p65, %p66;
	@%p67 bra 	$L__BB0_34;
$L__BB0_33:
	mov.f32 	%f37, %f21;
	mov.u64 	%rd73, %rd56;
$L__BB0_34:
	mov.b32 	%r71, %f37;
	shfl.sync.down.b32	%r72|%p68, %r71, 2, 31, -1;
	mov.b32 	%f23, %r72;
	// begin inline asm
	mov.b64 {%r67,%r68}, %rd73;
	// end inline asm
	shfl.sync.down.b32	%r70|%p69, %r68, 2, 31, -1;
	shfl.sync.down.b32	%r69|%p70, %r67, 2, 31, -1;
	// begin inline asm
	mov.b64 %rd58, {%r69,%r70};
	// end inline asm
	setp.lt.f32 	%p71, %f37, %f23;
	@%p71 bra 	$L__BB0_36;
	setp.neu.f32 	%p72, %f37, %f23;
	setp.ge.u64 	%p73, %rd58, %rd73;
	or.pred  	%p74, %p72, %p73;
	@%p74 bra 	$L__BB0_37;
$L__BB0_36:
	mov.f32 	%f37, %f23;
	mov.u64 	%rd73, %rd58;
$L__BB0_37:
	mov.b32 	%r77, %f37;
	shfl.sync.down.b32	%r78|%p75, %r77, 1, 31, -1;
	mov.b32 	%f25, %r78;
	// begin inline asm
	mov.b64 {%r73,%r74}, %rd73;
	// end inline asm
	shfl.sync.down.b32	%r76|%p76, %r74, 1, 31, -1;
	shfl.sync.down.b32	%r75|%p77, %r73, 1, 31, -1;
	// begin inline asm
	mov.b64 %rd60, {%r75,%r76};
	// end inline asm
	setp.lt.f32 	%p78, %f37, %f25;
	@%p78 bra 	$L__BB0_39;
	setp.neu.f32 	%p79, %f37, %f25;
	setp.ge.u64 	%p80, %rd60, %rd73;
	or.pred  	%p81, %p79, %p80;
	@%p81 bra 	$L__BB0_40;
$L__BB0_39:
	mov.u64 	%rd73, %rd60;
$L__BB0_40:
	setp.ne.s32 	%p82, %r4, 0;
	@%p82 bra 	$L__BB0_42;
	cvta.to.global.u64 	%rd61, %rd32;
	mul.wide.u32 	%rd62, %r2, 8;
	add.s64 	%rd63, %rd61, %rd62;
	st.global.u64 	[%rd63], %rd73;
$L__BB0_42:
	ret;

}
	// .globl	argmax_float_final_kernel
.visible .entry argmax_float_final_kernel(
	.param .u64 .ptr .align 1 argmax_float_final_kernel_param_0,
	.param .u64 .ptr .align 1 argmax_float_final_kernel_param_1,
	.param .u64 .ptr .align 1 argmax_float_final_kernel_param_2,
	.param .u64 argmax_float_final_kernel_param_3
)
{
	.reg .pred 	%p<84>;
	.reg .b32 	%r<81>;
	.reg .b32 	%f<41>;
	.reg .b64 	%rd<79>;
	// demoted variable
	.shared .align 4 .b8 _ZZ25argmax_float_final_kernelE11shared_vals[32];
	// demoted variable
	.shared .align 8 .b8 _ZZ25argmax_float_final_kernelE11shared_idxs[64];
	ld.param.u64 	%rd33, [argmax_float_final_kernel_param_0];
	ld.param.u64 	%rd34, [argmax_float_final_kernel_param_1];
	ld.param.u64 	%rd35, [argmax_float_final_kernel_param_2];
	ld.param.u64 	%rd36, [argmax_float_final_kernel_param_3];
	mov.u32 	%r2, %tid.x;
	cvt.u64.u32 	%rd1, %r2;
	setp.le.u64 	%p3, %rd36, %rd1;
	mov.b64 	%rd67, 0;
	mov.f32 	%f30, 0fFF7FFFFF;
	@%p3 bra 	$L__BB1_5;
	mov.u32 	%r3, %ntid.x;
	cvt.u64.u32 	%rd2, %r3;
	cvta.to.global.u64 	%rd3, %rd34;
	cvta.to.global.u64 	%rd4, %rd33;
	mov.f32 	%f30, 0fFF7FFFFF;
	mov.b64 	%rd67, 0;
	mov.u64 	%rd65, %rd1;
$L__BB1_2:
	shl.b64 	%rd39, %rd65, 3;
	add.s64 	%rd40, %rd3, %rd39;
	ld.global.nc.u64 	%rd7, [%rd40];
	shl.b64 	%rd41, %rd7, 2;
	add.s64 	%rd42, %rd4, %rd41;
	ld.global.nc.f32 	%f2, [%rd42];
	setp.gt.f32 	%p5, %f2, %f30;
	mov.pred 	%p83, -1;
	@%p5 bra 	$L__BB1_4;
	setp.eq.f32 	%p6, %f2, %f30;
	setp.lt.u64 	%p7, %rd7, %rd67;
	and.pred  	%p83, %p6, %p7;
$L__BB1_4:
	selp.f32 	%f30, %f2, %f30, %p83;
	selp.b64 	%rd67, %rd7, %rd67, %p83;
	add.s64 	%rd65, %rd65, %rd2;
	setp.lt.u64 	%p8, %rd65, %rd36;
	@%p8 bra 	$L__BB1_2;
$L__BB1_5:
	mov.b32 	%r8, %f30;
	shfl.sync.down.b32	%r9|%p9, %r8, 16, 31, -1;
	mov.b32 	%f5, %r9;
	// begin inline asm
	mov.b64 {%r4,%r5}, %rd67;
	// end inline asm
	shfl.sync.down.b32	%r7|%p10, %r5, 16, 31, -1;
	shfl.sync.down.b32	%r6|%p11, %r4, 16, 31, -1;
	// begin inline asm
	mov.b64 %rd44, {%r6,%r7};
	// end inline asm
	setp.lt.f32 	%p12, %f30, %f5;
	@%p12 bra 	$L__BB1_7;
	setp.neu.f32 	%p13, %f30, %f5;
	setp.ge.u64 	%p14, %rd44, %rd67;
	or.pred  	%p15, %p13, %p14;
	@%p15 bra 	$L__BB1_8;
$L__BB1_7:
	mov.u64 	%rd67, %rd44;
	mov.f32 	%f30, %f5;
$L__BB1_8:
	mov.b32 	%r14, %f30;
	shfl.sync.down.b32	%r15|%p16, %r14, 8, 31, -1;
	mov.b32 	%f7, %r15;
	// begin inline asm
	mov.b64 {%r10,%r11}, %rd67;
	// end inline asm
	shfl.sync.down.b32	%r13|%p17, %r11, 8, 31, -1;
	shfl.sync.down.b32	%r12|%p18, %r10, 8, 31, -1;
	// begin inline asm
	mov.b64 %rd46, {%r12,%r13};
	// end inline asm
	setp.lt.f32 	%p19, %f30, %f7;
	@%p19 bra 	$L__BB1_10;
	setp.neu.f32 	%p20, %f30, %f7;
	setp.ge.u64 	%p21, %rd46, %rd67;
	or.pred  	%p22, %p20, %p21;
	@%p22 bra 	$L__BB1_11;
$L__BB1_10:
	mov.u64 	%rd67, %rd46;
	mov.f32 	%f30, %f7;
$L__BB1_11:
	mov.b32 	%r20, %f30;
	shfl.sync.down.b32	%r21|%p23, %r20, 4, 31, -1;
	mov.b32 	%f9, %r21;
	// begin inline asm
	mov.b64 {%r16,%r17}, %rd67;
	// end inline asm
	shfl.sync.down.b32	%r19|%p24, %r17, 4, 31, -1;
	shfl.sync.down.b32	%r18|%p25, %r16, 4, 31, -1;
	// begin inline asm
	mov.b64 %rd48, {%r18,%r19};
	// end inline asm
	setp.lt.f32 	%p26, %f30, %f9;
	@%p26 bra 	$L__BB1_13;
	setp.neu.f32 	%p27, %f30, %f9;
	setp.ge.u64 	%p28, %rd48, %rd67;
	or.pred  	%p29, %p27, %p28;
	@%p29 bra 	$L__BB1_14;
$L__BB1_13:
	mov.u64 	%rd67, %rd48;
	mov.f32 	%f30, %f9;
$L__BB1_14:
	mov.b32 	%r26, %f30;
	shfl.sync.down.b32	%r27|%p30, %r26, 2, 31, -1;
	mov.b32 	%f11, %r27;
	// begin inline asm
	mov.b64 {%r22,%r23}, %rd67;
	// end inline asm
	shfl.sync.down.b32	%r25|%p31, %r23, 2, 31, -1;
	shfl.sync.down.b32	%r24|%p32, %r22, 2, 31, -1;
	// begin inline asm
	mov.b64 %rd50, {%r24,%r25};
	// end inline asm
	setp.lt.f32 	%p33, %f30, %f11;
	@%p33 bra 	$L__BB1_16;
	setp.neu.f32 	%p34, %f30, %f11;
	setp.ge.u64 	%p35, %rd50, %rd67;
	or.pred  	%p36, %p34, %p35;
	@%p36 bra 	$L__BB1_17;
$L__BB1_16:
	mov.u64 	%rd67, %rd50;
	mov.f32 	%f30, %f11;
$L__BB1_17:
	mov.b32 	%r32, %f30;
	shfl.sync.down.b32	%r33|%p37, %r32, 1, 31, -1;
	mov.b32 	%f13, %r33;
	// begin inline asm
	mov.b64 {%r28,%r29}, %rd67;
	// end inline asm
	shfl.sync.down.b32	%r31|%p38, %r29, 1, 31, -1;
	shfl.sync.down.b32	%r30|%p39, %r28, 1, 31, -1;
	// begin inline asm
	mov.b64 %rd52, {%r30,%r31};
	// end inline asm
	setp.lt.f32 	%p40, %f30, %f13;
	@%p40 bra 	$L__BB1_19;
	setp.neu.f32 	%p41, %f30, %f13;
	setp.ge.u64 	%p42, %rd52, %rd67;
	or.pred  	%p43, %p41, %p42;
	@%p43 bra 	$L__BB1_20;
$L__BB1_19:
	mov.u64 	%rd67, %rd52;
	mov.f32 	%f30, %f13;
$L__BB1_20:
	cvt.u32.u64 	%r34, %rd1;
	and.b32  	%r1, %r34, 31;
	setp.ne.s32 	%p44, %r1, 0;
	@%p44 bra 	$L__BB1_22;
	shr.u32 	%r36, %r34, 3;
	mov.u32 	%r37, _ZZ25argmax_float_final_kernelE11shared_vals;
	add.s32 	%r38, %r37, %r36;
	st.shared.f32 	[%r38], %f30;
	shr.u32 	%r39, %r34, 2;
	mov.u32 	%r40, _ZZ25argmax_float_final_kernelE11shared_idxs;
	add.s32 	%r41, %r40, %r39;
	st.shared.u64 	[%r41], %rd67;
$L__BB1_22:
	bar.sync 	0;
	setp.gt.u32 	%p45, %r34, 31;
	@%p45 bra 	$L__BB1_42;
	mov.u32 	%r43, %ntid.x;
	shr.u32 	%r44, %r43, 5;
	setp.ge.u32 	%p46, %r1, %r44;
	mov.b64 	%rd74, 0;
	mov.f32 	%f37, 0fFF7FFFFF;
	@%p46 bra 	$L__BB1_25;
	shl.b32 	%r45, %r1, 2;
	mov.u32 	%r46, _ZZ25argmax_float_final_kernelE11shared_vals;
	add.s32 	%r47, %r46, %r45;
	ld.shared.f32 	%f37, [%r47];
	shl.b32 	%r48, %r1, 3;
	mov.u32 	%r49, _ZZ25argmax_float_final_kernelE11shared_idxs;
	add.s32 	%r50, %r49, %r48;
	ld.shared.u64 	%rd74, [%r50];
$L__BB1_25:
	mov.b32 	%r55, %f37;
	shfl.sync.down.b32	%r56|%p47, %r55, 16, 31, -1;
	mov.b32 	%f17, %r56;
	// begin inline asm
	mov.b64 {%r51,%r52}, %rd74;
	// end inline asm
	shfl.sync.down.b32	%r54|%p48, %r52, 16, 31, -1;
	shfl.sync.down.b32	%r53|%p49, %r51, 16, 31, -1;
	// begin inline asm
	mov.b64 %rd55, {%r53,%r54};
	// end inline asm
	setp.lt.f32 	%p50, %f37, %f17;
	@%p50 bra 	$L__BB1_27;
	setp.neu.f32 	%p51, %f37, %f17;
	setp.ge.u64 	%p52, %rd55, %rd74;
	or.pred  	%p53, %p51, %p52;
	@%p53 bra 	$L__BB1_28;
$L__BB1_27:
	mov.f32 	%f37, %f17;
	mov.u64 	%rd74, %rd55;
$L__BB1_28:
	mov.b32 	%r61, %f37;
	shfl.sync.down.b32	%r62|%p54, %r61, 8, 31, -1;
	mov.b32 	%f19, %r62;
	// begin inline asm
	mov.b64 {%r57,%r58}, %rd74;
	// end inline asm
	shfl.sync.down.b32	%r60|%p55, %r58, 8, 31, -1;
	shfl.sync.down.b32	%r59|%p56, %r57, 8, 31, -1;
	// begin inline asm
	mov.b64 %rd57, {%r59,%r60};
	// end inline asm
	setp.lt.f32 	%p57, %f37, %f19;
	@%p57 bra 	$L__BB1_30;
	setp.neu.f32 	%p58, %f37, %f19;
	setp.ge.u64 	%p59, %rd57, %rd74;
	or.pred  	%p60, %p58, %p59;
	@%p60 bra 	$L__BB1_31;
$L__BB1_30:
	mov.f32 	%f37, %f19;
	mov.u64 	%rd74, %rd57;
$L__BB1_31:
	mov.b32 	%r67, %f37;
	shfl.sync.down.b32	%r68|%p61, %r67, 4, 31, -1;
	mov.b32 	%f21, %r68;
	// begin inline asm
	mov.b64 {%r63,%r64}, %rd74;
	// end inline asm
	shfl.sync.down.b32	%r66|%p62, %r64, 4, 31, -1;
	shfl.sync.down.b32	%r65|%p63, %r63, 4, 31, -1;
	// begin inline asm
	mov.b64 %rd59, {%r65,%r66};
	// end inline asm
	setp.lt.f32 	%p64, %f37, %f21;
	@%p64 bra 	$L__BB1_33;
	setp.neu.f32 	%p65, %f37, %f21;
	setp.ge.u64 	%p66, %rd59, %rd74;
	or.pred  	%p67, %p65, %p66;
	@%p67 bra 	$L__BB1_34;
$L__BB1_33:
	mov.f32 	%f37, %f21;
	mov.u64 	%rd74, %rd59;
$L__BB1_34:
	mov.b32 	%r73, %f37;
	shfl.sync.down.b32	%r74|%p68, %r73, 2, 31, -1;
	mov.b32 	%f23, %r74;
	// begin inline asm
	mov.b64 {%r69,%r70}, %rd74;
	// end inline asm
	shfl.sync.down.b32	%r72|%p69, %r70, 2, 31, -1;
	shfl.sync.down.b32	%r71|%p70, %r69, 2, 31, -1;
	// begin inline asm
	mov.b64 %rd61, {%r71,%r72};
	// end inline asm
	setp.lt.f32 	%p71, %f37, %f23;
	@%p71 bra 	$L__BB1_36;
	setp.neu.f32 	%p72, %f37, %f23;
	setp.ge.u64 	%p73, %rd61, %rd74;
	or.pred  	%p74, %p72, %p73;
	@%p74 bra 	$L__BB1_37;
$L__BB1_36:
	mov.f32 	%f37, %f23;
	mov.u64 	%rd74, %rd61;
$L__BB1_37:
	mov.b32 	%r79, %f37;
	shfl.sync.down.b32	%r80|%p75, %r79, 1, 31, -1;
	mov.b32 	%f25, %r80;
	// begin inline asm
	mov.b64 {%r75,%r76}, %rd74;
	// end inline asm
	shfl.sync.down.b32	%r78|%p76, %r76, 1, 31, -1;
	shfl.sync.down.b32	%r77|%p77, %r75, 1, 31, -1;
	// begin inline asm
	mov.b64 %rd63, {%r77,%r78};
	// end inline asm
	setp.lt.f32 	%p78, %f37, %f25;
	@%p78 bra 	$L__BB1_39;
	setp.neu.f32 	%p79, %f37, %f25;
	setp.ge.u64 	%p80, %rd63, %rd74;
	or.pred  	%p81, %p79, %p80;
	@%p81 bra 	$L__BB1_40;
$L__BB1_39:
	mov.u64 	%rd74, %rd63;
$L__BB1_40:
	setp.ne.s32 	%p82, %r1, 0;
	@%p82 bra 	$L__BB1_42;
	cvta.to.global.u64 	%rd64, %rd35;
	st.global.u64 	[%rd64], %rd74;
$L__BB1_42:
	ret;

}
	// .globl	argmin_float_kernel
.visible .entry argmin_float_kernel(
	.param .u64 .ptr .align 1 argmin_float_kernel_param_0,
	.param .u64 .ptr .align 1 argmin_float_kernel_param_1,
	.param .u64 argmin_float_kernel_param_2
)
{
	.reg .pred 	%p<84>;
	.reg .b32 	%r<79>;
	.reg .b32 	%f<41>;
	.reg .b64 	%rd<78>;
	// demoted variable
	.shared .align 4 .b8 _ZZ19argmin_float_kernelE11shared_vals[32];
	// demoted variable
	.shared .align 8 .b8 _ZZ19argmin_float_kernelE11shared_idxs[64];
	ld.param.u64 	%rd31, [argmin_float_kernel_param_0];
	ld.param.u64 	%rd32, [argmin_float_kernel_param_1];
	ld.param.u64 	%rd33, [argmin_float_kernel_param_2];
	mov.u32 	%r1, %tid.x;
	cvt.u64.u32 	%rd35, %r1;
	mov.u32 	%r2, %ctaid.x;
	mov.u32 	%r3, %ntid.x;
	mul.wide.u32 	%rd36, %r2, %r3;
	add.s64 	%rd64, %rd36, %rd35;
	setp.ge.u64 	%p3, %rd64, %rd33;
	mov.b64 	%rd66, 0;
	mov.f32 	%f30, 0f7F7FFFFF;
	@%p3 bra 	$L__BB2_5;
	mov.u32 	%r5, %nctaid.x;
	mul.wide.u32 	%rd2, %r5, %r3;
	cvta.to.global.u64 	%rd3, %rd31;
	mov.f32 	%f30, 0f7F7FFFFF;
	mov.b64 	%rd66, 0;
$L__BB2_2:
	shl.b64 	%rd38, %rd64, 2;
	add.s64 	%rd39, %rd3, %rd38;
	ld.global.nc.f32 	%f2, [%rd39];
	setp.lt.f32 	%p5, %f2, %f30;
	mov.pred 	%p83, -1;
	@%p5 bra 	$L__BB2_4;
	setp.eq.f32 	%p6, %f2, %f30;
	setp.lt.u64 	%p7, %rd64, %rd66;
	and.pred  	%p83, %p6, %p7;
$L__BB2_4:
	selp.f32 	%f30, %f2, %f30, %p83;
	selp.b64 	%rd66, %rd64, %rd66, %p83;
	add.s64 	%rd64, %rd64, %rd2;
	setp.lt.u64 	%p8, %rd64, %rd33;
	@%p8 bra 	$L__BB2_2;
$L__BB2_5:
	mov.b32 	%r10, %f30;
	shfl.sync.down.b32	%r11|%p9, %r10, 16, 31, -1;
	mov.b32 	%f5, %r11;
	// begin inline asm
	mov.b64 {%r6,%r7}, %rd66;
	// end inline asm
	shfl.sync.down.b32	%r9|%p10, %r7, 16, 31, -1;
	shfl.sync.down.b32	%r8|%p11, %r6, 16, 31, -1;
	// begin inline asm
	mov.b64 %rd41, {%r8,%r9};
	// end inline asm
	setp.gt.f32 	%p12, %f30, %f5;
	@%p12 bra 	$L__BB2_7;
	setp.neu.f32 	%p13, %f30, %f5;
	setp.ge.u64 	%p14, %rd41, %rd66;
	or.pred  	%p15, %p13, %p14;
	@%p15 bra 	$L__BB2_8;
$L__BB2_7:
	mov.u64 	%rd66, %rd41;
	mov.f32 	%f30, %f5;
$L__BB2_8:
	mov.b32 	%r16, %f30;
	shfl.sync.down.b32	%r17|%p16, %r16, 8, 31, -1;
	mov.b32 	%f7, %r17;
	// begin inline asm
	mov.b64 {%r12,%r13}, %rd66;
	// end inline asm
	shfl.sync.down.b32	%r15|%p17, %r13, 8, 31, -1;
	shfl.sync.down.b32	%r14|%p18, %r12, 8, 31, -1;
	// begin inline asm
	mov.b64 %rd43, {%r14,%r15};
	// end inline asm
	setp.gt.f32 	%p19, %f30, %f7;
	@%p19 bra 	$L__BB2_10;
	setp.neu.f32 	%p20, %f30, %f7;
	setp.ge.u64 	%p21, %rd43, %rd66;
	or.pred  	%p22, %p20, %p21;
	@%p22 bra 	$L__BB2_11;
$L__BB2_10:
	mov.u64 	%rd66, %rd43;
	mov.f32 	%f30, %f7;
$L__BB2_11:
	mov.b32 	%r22, %f30;
	shfl.sync.down.b32	%r23|%p23, %r22, 4, 31, -1;
	mov.b32 	%f9, %r23;
	// begin inline asm
	mov.b64 {%r18,%r19}, %rd66;
	// end inline asm
	shfl.sync.down.b32	%r21|%p24, %r19, 4, 31, -1;
	shfl.sync.down.b32	%r20|%p25, %r18, 4, 31, -1;
	// begin inline asm
	mov.b64 %rd45, {%r20,%r21};
	// end inline asm
	setp.gt.f32 	%p26, %f30, %f9;
	@%p26 bra 	$L__BB2_13;
	setp.neu.f32 	%p27, %f30, %f9;
	setp.ge.u64 	%p28, %rd45, %rd66;
	or.pred  	%p29, %p27, %p28;
	@%p29 bra 	$L__BB2_14;
$L__BB2_13:
	mov.u64 	%rd66, %rd45;
	mov.f32 	%f30, %f9;
$L__BB2_14:
	mov.b32 	%r28, %f30;
	shfl.sync.down.b32	%r29|%p30, %r28, 2, 31, -1;
	mov.b32 	%f11, %r29;
	// begin inline asm
	mov.b64 {%r24,%r25}, %rd66;
	// end inline asm
	shfl.sync.down.b32	%r27|%p31, %r25, 2, 31, -1;
	shfl.sync.down.b32	%r26|%p32, %r24, 2, 31, -1;
	// begin inline asm
	mov.b64 %rd47, {%r26,%r27};
	// end inline asm
	setp.gt.f32 	%p33, %f30, %f11;
	@%p33 bra 	$L__BB2_16;
	setp.neu.f32 	%p34, %f30, %f11;
	setp.ge.u64 	%p35, %rd47, %rd66;
	or.pred  	%p36, %p34, %p35;
	@%p36 bra 	$L__BB2_17;
$L__BB2_16:
	mov.u64 	%rd66, %rd47;
	mov.f32 	%f30, %f11;
$L__BB2_17:
	mov.b32 	%r34, %f30;
	shfl.sync.down.b32	%r35|%p37, %r34, 1, 31, -1;
	mov.b32 	%f13, %r35;
	// begin inline asm
	mov.b64 {%r30,%r31}, %rd66;
	// end inline asm
	shfl.sync.down.b32	%r33|%p38, %r31, 1, 31, -1;
	shfl.sync.down.b32	%r32|%p39, %r30, 1, 31, -1;
	// begin inline asm
	mov.b64 %rd49, {%r32,%r33};
	// end inline asm
	setp.gt.f32 	%p40, %f30, %f13;
	@%p40 bra 	$L__BB2_19;
	setp.neu.f32 	%p41, %f30, %f13;
	setp.ge.u64 	%p42, %rd49, %rd66;
	or.pred  	%p43, %p41, %p42;
	@%p43 bra 	$L__BB2_20;
$L__BB2_19:
	mov.u64 	%rd66, %rd49;
	mov.f32 	%f30, %f13;
$L__BB2_20:
	and.b32  	%r4, %r1, 31;
	setp.ne.s32 	%p44, %r4, 0;
	@%p44 bra 	$L__BB2_22;
	shr.u32 	%r36, %r1, 3;
	mov.u32 	%r37, _ZZ19argmin_float_kernelE11shared_vals;
	add.s32 	%r38, %r37, %r36;
	st.shared.f32 	[%r38], %f30;
	shr.u32 	%r39, %r1, 2;
	mov.u32 	%r40, _ZZ19argmin_float_kernelE11shared_idxs;
	add.s32 	%r41, %r40, %r39;
	st.shared.u64 	[%r41], %rd66;
$L__BB2_22:
	bar.sync 	0;
	setp.gt.u32 	%p45, %r1, 31;
	@%p45 bra 	$L__BB2_42;
	shr.u32 	%r42, %r3, 5;
	setp.ge.u32 	%p46, %r4, %r42;
	mov.b64 	%rd73, 0;
	mov.f32 	%f37, 0f7F7FFFFF;
	@%p46 bra 	$L__BB2_25;
	shl.b32 	%r43, %r4, 2;
	mov.u32 	%r44, _ZZ19argmin_float_kernelE11shared_vals;
	add.s32 	%r45, %r44, %r43;
	ld.shared.f32 	%f37, [%r45];
	shl.b32 	%r46, %r4, 3;
	mov.u32 	%r47, _ZZ19argmin_float_kernelE11shared_idxs;
	add.s32 	%r48, %r47, %r46;
	ld.shared.u64 	%rd73, [%r48];
$L__BB2_25:
	mov.b32 	%r53, %f37;
	shfl.sync.down.b32	%r54|%p47, %r53, 16, 31, -1;
	mov.b32 	%f17, %r54;
	// begin inline asm
	mov.b64 {%r49,%r50}, %rd73;
	// end inline asm
	shfl.sync.down.b32	%r52|%p48, %r50, 16, 31, -1;
	shfl.sync.down.b32	%r51|%p49, %r49, 16, 31, -1;
	// begin inline asm
	mov.b64 %rd52, {%r51,%r52};
	// end inline asm
	setp.gt.f32 	%p50, %f37, %f17;
	@%p50 bra 	$L__BB2_27;
	setp.neu.f32 	%p51, %f37, %f17;
	setp.ge.u64 	%p52, %rd52, %rd73;
	or.pred  	%p53, %p51, %p52;
	@%p53 bra 	$L__BB2_28;
$L__BB2_27:
	mov.f32 	%f37, %f17;
	mov.u64 	%rd73, %rd52;
$L__BB2_28:
	mov.b32 	%r59, %f37;
	shfl.sync.down.b32	%r60|%p54, %r59, 8, 31, -1;
	mov.b32 	%f19, %r60;
	// begin inline asm
	mov.b64 {%r55,%r56}, %rd73;
	// end inline asm
	shfl.sync.down.b32	%r58|%p55, %r56, 8, 31, -1;
	shfl.sync.down.b32	%r57|%p56, %r55, 8, 31, -1;
	// begin inline asm
	mov.b64 %rd54, {%r57,%r58};
	// end inline asm
	setp.gt.f32 	%p57, %f37, %f19;
	@%p57 bra 	$L__BB2_30;
	setp.neu.f32 	%p58, %f37, %f19;
	setp.ge.u64 	%p59, %rd54, %rd73;
	or.pred  	%p60, %p58, %p59;
	@%p60 bra 	$L__BB2_31;
$L__BB2_30:
	mov.f32 	%f37, %f19;
	mov.u64 	%rd73, %rd54;
$L__BB2_31:
	mov.b32 	%r65, %f37;
	shfl.sync.down.b32	%r66|%p61, %r65, 4, 31, -1;
	mov.b32 	%f21, %r66;
	// begin inline asm
	mov.b64 {%r61,%r62}, %rd73;
	// end inline asm
	shfl.sync.down.b32	%r64|%p62, %r62, 4, 31, -1;
	shfl.sync.down.b32	%r63|%p63, %r61, 4, 31, -1;
	// begin inline asm
	mov.b64 %rd56, {%r63,%r64};
	// end inline asm
	setp.gt.f32 	%p64, %f37, %f21;
	@%p64 bra 	$L__BB2_33;
	setp.neu.f32 	%p65, %f37, %f21;
	setp.ge.u64 	%p66, %rd56, %rd73;
	or.pred  	%p67, %p65, %p66;
	@%p67 bra 	$L__BB2_34;
$L__BB2_33:
	mov.f32 	%f37, %f21;
	mov.u64 	%rd73, %rd56;
$L__BB2_34:
	mov.b32 	%r71, %f37;
	shfl.sync.down.b32	%r72|%p68, %r71, 2, 31, -1;
	mov.b32 	%f23, %r72;
	// begin inline asm
	mov.b64 {%r67,%r68}, %rd73;
	// end inline asm
	shfl.sync.down.b32	%r70|%p69, %r68, 2, 31, -1;
	shfl.sync.down.b32	%r69|%p70, %r67, 2, 31, -1;
	// begin inline asm
	mov.b64 %rd58, {%r69,%r70};
	// end inline asm
	setp.gt.f32 	%p71, %f37, %f23;
	@%p71 bra 	$L__BB2_36;
	setp.neu.f32 	%p72, %f37, %f23;
	setp.ge.u64 	%p73, %rd58, %rd73;
	or.pred  	%p74, %p72, %p73;
	@%p74 bra 	$L__BB2_37;
$L__BB2_36:
	mov.f32 	%f37, %f23;
	mov.u64 	%rd73, %rd58;
$L__BB2_37:
	mov.b32 	%r77, %f37;
	shfl.sync.down.b32	%r78|%p75, %r77, 1, 31, -1;
	mov.b32 	%f25, %r78;
	// begin inline asm
	mov.b64 {%r73,%r74}, %rd73;
	// end inline asm
	shfl.sync.down.b32	%r76|%p76, %r74, 1, 31, -1;
	shfl.sync.down.b32	%r75|%p77, %r73, 1, 31, -1;
	// begin inline asm
	mov.b64 %rd60, {%r75,%r76};
	// end inline asm
	setp.gt.f32 	%p78, %f37, %f25;
	@%p78 bra 	$L__BB2_39;
	setp.neu.f32 	%p79, %f37, %f25;
	setp.ge.u64 	%p80, %rd60, %rd73;
	or.pred  	%p81, %p79, %p80;
	@%p81 bra 	$L__BB2_40;
$L__BB2_39:
	mov.u64 	%rd73, %rd60;
$L__BB2_40:
	setp.ne.s32 	%p82, %r4, 0;
	@%p82 bra 	$L__BB2_42;
	cvta.to.global.u64 	%rd61, %rd32;
	mul.wide.u32 	%rd62, %r2, 8;
	add.s64 	%rd63, %rd61, %rd62;
	st.global.u64 	[%rd63], %rd73;
$L__BB2_42:
	ret;

}
	// .globl	argmin_float_final_kernel
.visible .entry argmin_float_final_kernel(
	.param .u64 .ptr .align 1 argmin_float_final_kernel_param_0,
	.param .u64 .ptr .align 1 argmin_float_final_kernel_param_1,
	.param .u64 .ptr .align 1 argmin_float_final_kernel_param_2,
	.param .u64 argmin_float_final_kernel_param_3
)
{
	.reg .pred 	%p<84>;
	.reg .b32 	%r<81>;
	.reg .b32 	%f<41>;
	.reg .b64 	%rd<79>;
	// demoted variable
	.shared .align 4 .b8 _ZZ25argmin_float_final_kernelE11shared_vals[32];
	// demoted variable
	.shared .align 8 .b8 _ZZ25argmin_float_final_kernelE11shared_idxs[64];
	ld.param.u64 	%rd33, [argmin_float_final_kernel_param_0];
	ld.param.u64 	%rd34, [argmin_float_final_kernel_param_1];
	ld.param.u64 	%rd35, [argmin_float_final_kernel_param_2];
	ld.param.u64 	%rd36, [argmin_float_final_kernel_param_3];
	mov.u32 	%r2, %tid.x;
	cvt.u64.u32 	%rd1, %r2;
	setp.le.u64 	%p3, %rd36, %rd1;
	mov.b64 	%rd67, 0;
	mov.f32 	%f30, 0f7F7FFFFF;
	@%p3 bra 	$L__BB3_5;
	mov.u32 	%r3, %ntid.x;
	cvt.u64.u32 	%rd2, %r3;
	cvta.to.global.u64 	%rd3, %rd34;
	cvta.to.global.u64 	%rd4, %rd33;
	mov.f32 	%f30, 0f7F7FFFFF;
	mov.b64 	%rd67, 0;
	mov.u64 	%rd65, %rd1;
$L__BB3_2:
	shl.b64 	%rd39, %rd65, 3;
	add.s64 	%rd40, %rd3, %rd39;
	ld.global.nc.u64 	%rd7, [%rd40];
	shl.b64 	%rd41, %rd7, 2;
	add.s64 	%rd42, %rd4, %rd41;
	ld.global.nc.f32 	%f2, [%rd42];
	setp.lt.f32 	%p5, %f2, %f30;
	mov.pred 	%p83, -1;
	@%p5 bra 	$L__BB3_4;
	setp.eq.f32 	%p6, %f2, %f30;
	setp.lt.u64 	%p7, %rd7, %rd67;
	and.pred  	%p83, %p6, %p7;
$L__BB3_4:
	selp.f32 	%f30, %f2, %f30, %p83;
	selp.b64 	%rd67, %rd7, %rd67, %p83;
	add.s64 	%rd65, %rd65, %rd2;
	setp.lt.u64 	%p8, %rd65, %rd36;
	@%p8 bra 	$L__BB3_2;
$L__BB3_5:
	mov.b32 	%r8, %f30;
	shfl.sync.down.b32	%r9|%p9, %r8, 16, 31, -1;
	mov.b32 	%f5, %r9;
	// begin inline asm
	mov.b64 {%r4,%r5}, %rd67;
	// end inline asm
	shfl.sync.down.b32	%r7|%p10, %r5, 16, 31, -1;
	shfl.sync.down.b32	%r6|%p11, %r4, 16, 31, -1;
	// begin inline asm
	mov.b64 %rd44, {%r6,%r7};
	// end inline asm
	setp.gt.f32 	%p12, %f30, %f5;
	@%p12 bra 	$L__BB3_7;
	setp.neu.f32 	%p13, %f30, %f5;
	setp.ge.u64 	%p14, %rd44, %rd67;
	or.pred  	%p15, %p13, %p14;
	@%p15 bra 	$L__BB3_8;
$L__BB3_7:
	mov.u64 	%rd67, %rd44;
	mov.f32 	%f30, %f5;
$L__BB3_8:
	mov.b32 	%r14, %f30;
	shfl.sync.down.b32	%r15|%p16, %r14, 8, 31, -1;
	mov.b32 	%f7, %r15;
	// begin inline asm
	mov.b64 {%r10,%r11}, %rd67;
	// end inline asm
	shfl.sync.down.b32	%r13|%p17, %r11, 8, 31, -1;
	shfl.sync.down.b32	%r12|%p18, %r10, 8, 31, -1;
	// begin inline asm
	mov.b64 %rd46, {%r12,%r13};
	// end inline asm
	setp.gt.f32 	%p19, %f30, %f7;
	@%p19 bra 	$L__BB3_10;
	setp.neu.f32 	%p20, %f30, %f7;
	setp.ge.u64 	%p21, %rd46, %rd67;
	or.pred  	%p22, %p20, %p21;
	@%p22 bra 	$L__BB3_11;
$L__BB3_10:
	mov.u64 	%rd67, %rd46;
	mov.f32 	%f30, %f7;
$L__BB3_11:
	mov.b32 	%r20, %f30;
	shfl.sync.down.b32	%r21|%p23, %r20, 4, 31, -1;
	mov.b32 	%f9, %r21;
	// begin inline asm
	mov.b64 {%r16,%r17}, %rd67;
	// end inline asm
	shfl.sync.down.b32	%r19|%p24, %r17, 4, 31, -1;
	shfl.sync.down.b32	%r18|%p25, %r16, 4, 31, -1;
	// begin inline asm
	mov.b64 %rd48, {%r18,%r19};
	// end inline asm
	setp.gt.f32 	%p26, %f30, %f9;
	@%p26 bra 	$L__BB3_13;
	setp.neu.f32 	%p27, %f30, %f9;
	setp.ge.u64 	%p28, %rd48, %rd67;
	or.pred  	%p29, %p27, %p28;
	@%p29 bra 	$L__BB3_14;
$L__BB3_13:
	mov.u64 	%rd67, %rd48;
	mov.f32 	%f30, %f9;
$L__BB3_14:
	mov.b32 	%r26, %f30;
	shfl.sync.down.b32	%r27|%p30, %r26, 2, 31, -1;
	mov.b32 	%f11, %r27;
	// begin inline asm
	mov.b64 {%r22,%r23}, %rd67;
	// end inline asm
	shfl.sync.down.b32	%r25|%p31, %r23, 2, 31, -1;
	shfl.sync.down.b32	%r24|%p32, %r22, 2, 31, -1;
	// begin inline asm
	mov.b64 %rd50, {%r24,%r25};
	// end inline asm
	setp.gt.f32 	%p33, %f30, %f11;
	@%p33 bra 	$L__BB3_16;
	setp.neu.f32 	%p34, %f30, %f11;
	setp.ge.u64 	%p35, %rd50, %rd67;
	or.pred  	%p36, %p34, %p35;
	@%p36 bra 	$L__BB3_17;
$L__BB3_16:
	mov.u64 	%rd67, %rd50;
	mov.f32 	%f30, %f11;
$L__BB3_17:
	mov.b32 	%r32, %f30;
	shfl.sync.down.b32	%r33|%p37, %r32, 1, 31, -1;
	mov.b32 	%f13, %r33;
	// begin inline asm
	mov.b64 {%r28,%r29}, %rd67;
	// end inline asm
	shfl.sync.down.b32	%r31|%p38, %r29, 1, 31, -1;
	shfl.sync.down.b32	%r30|%p39, %r28, 1, 31, -1;
	// begin inline asm
	mov.b64 %rd52, {%r30,%r31};
	// end inline asm
	setp.gt.f32 	%p40, %f30, %f13;
	@%p40 bra 	$L__BB3_19;
	setp.neu.f32 	%p41, %f30, %f13;
	setp.ge.u64 	%p42, %rd52, %rd67;
	or.pred  	%p43, %p41, %p42;
	@%p43 bra 	$L__BB3_20;
$L__BB3_19:
	mov.u64 	%rd67, %rd52;
	mov.f32 	%f30, %f13;
$L__BB3_20:
	cvt.u32.u64 	%r34, %rd1;
	and.b32  	%r1, %r34, 31;
	setp.ne.s32 	%p44, %r1, 0;
	@%p44 bra 	$L__BB3_22;
	shr.u32 	%r36, %r34, 3;
	mov.u32 	%r37, _ZZ25argmin_float_final_kernelE11shared_vals;
	add.s32 	%r38, %r37, %r36;
	st.shared.f32 	[%r38], %f30;
	shr.u32 	%r39, %r34, 2;
	mov.u32 	%r40, _ZZ25argmin_float_final_kernelE11shared_idxs;
	add.s32 	%r41, %r40, %r39;
	st.shared.u64 	[%r41], %rd67;
$L__BB3_22:
	bar.sync 	0;
	setp.gt.u32 	%p45, %r34, 31;
	@%p45 bra 	$L__BB3_42;
	mov.u32 	%r43, %ntid.x;
	shr.u32 	%r44, %r43, 5;
	setp.ge.u32 	%p46, %r1, %r44;
	mov.b64 	%rd74, 0;
	mov.f32 	%f37, 0f7F7FFFFF;
	@%p46 bra 	$L__BB3_25;
	shl.b32 	%r45, %r1, 2;
	mov.u32 	%r46, _ZZ25argmin_float_final_kernelE11shared_vals;
	add.s32 	%r47, %r46, %r45;
	ld.shared.f32 	%f37, [%r47];
	shl.b32 	%r48, %r1, 3;
	mov.u32 	%r49, _ZZ25argmin_float_final_kernelE11shared_idxs;
	add.s32 	%r50, %r49, %r48;
	ld.shared.u64 	%rd74, [%r50];
$L__BB3_25:
	mov.b32 	%r55, %f37;
	shfl.sync.down.b32	%r56|%p47, %r55, 16, 31, -1;
	mov.b32 	%f17, %r56;
	// begin inline asm
	mov.b64 {%r51,%r52}, %rd74;
	// end inline asm
	shfl.sync.down.b32	%r54|%p48, %r52, 16, 31, -1;
	shfl.sync.down.b32	%r53|%p49, %r51, 16, 31, -1;
	// begin inline asm
	mov.b64 %rd55, {%r53,%r54};
	// end inline asm
	setp.gt.f32 	%p50, %f37, %f17;
	@%p50 bra 	$L__BB3_27;
	setp.neu.f32 	%p51, %f37, %f17;
	setp.ge.u64 	%p52, %rd55, %rd74;
	or.pred  	%p53, %p51, %p52;
	@%p53 bra 	$L__BB3_28;
$L__BB3_27:
	mov.f32 	%f37, %f17;
	mov.u64 	%rd74, %rd55;
$L__BB3_28:
	mov.b32 	%r61, %f37;
	shfl.sync.down.b32	%r62|%p54, %r61, 8, 31, -1;
	mov.b32 	%f19, %r62;
	// begin inline asm
	mov.b64 {%r57,%r58}, %rd74;
	// end inline asm
	shfl.sync.down.b32	%r60|%p55, %r58, 8, 31, -1;
	shfl.sync.down.b32	%r59|%p56, %r57, 8, 31, -1;
	// begin inline asm
	mov.b64 %rd57, {%r59,%r60};
	// end inline asm
	setp.gt.f32 	%p57, %f37, %f19;
	@%p57 bra 	$L__BB3_30;
	setp.neu.f32 	%p58, %f37, %f19;
	setp.ge.u64 	%p59, %rd57, %rd74;
	or.pred  	%p60, %p58, %p59;
	@%p60 bra 	$L__BB3_31;
$L__BB3_30:
	mov.f32 	%f37, %f19;
	mov.u64 	%rd74, %rd57;
$L__BB3_31:
	mov.b32 	%r67, %f37;
	shfl.sync.down.b32	%r68|%p61, %r67, 4, 31, -1;
	mov.b32 	%f21, %r68;
	// begin inline asm
	mov.b64 {%r63,%r64}, %rd74;
	// end inline asm
	shfl.sync.down.b32	%r66|%p62, %r64, 4, 31, -1;
	shfl.sync.down.b32	%r65|%p63, %r63, 4, 31, -1;
	// begin inline asm
	mov.b64 %rd59, {%r65,%r66};
	// end inline asm
	setp.gt.f32 	%p64, %f37, %f21;
	@%p64 bra 	$L__BB3_33;
	setp.neu.f32 	%p65, %f37, %f21;
	setp.ge.u64 	%p66, %rd59, %rd74;
	or.pred  	%p67, %p65, %p66;
	@%p67 bra 	$L__BB3_34;
$L__BB3_33:
	mov.f32 	%f37, %f21;
	mov.u64 	%rd74, %rd59;
$L__BB3_34:
	mov.b32 	%r73, %f37;
	shfl.sync.down.b32	%r74|%p68, %r73, 2, 31, -1;
	mov.b32 	%f23, %r74;
	// begin inline asm
	mov.b64 {%r69,%r70}, %rd74;
	// end inline asm
	shfl.sync.down.b32	%r72|%p69, %r70, 2, 31, -1;
	shfl.sync.down.b32	%r71|%p70, %r69, 2, 31, -1;
	// begin inline asm
	mov.b64 %rd61, {%r71,%r72};
	// end inline asm
	setp.gt.f32 	%p71, %f37, %f23;
	@%p71 bra 	$L__BB3_36;
	setp.neu.f32 	%p72, %f37, %f23;
	setp.ge.u64 	%p73, %rd61, %rd74;
	or.pred  	%p74, %p72, %p73;
	@%p74 bra 	$L__BB3_37;
$L__BB3_36:
	mov.f32 	%f37, %f23;
	mov.u64 	%rd74, %rd61;
$L__BB3_37:
	mov.b32 	%r79, %f37;
	shfl.sync.down.b32	%r80|%p75, %r79, 1, 31, -1;
	mov.b32 	%f25, %r80;
	// begin inline asm
	mov.b64 {%r75,%r76}, %rd74;
	// end inline asm
	shfl.sync.down.b32	%r78|%p76, %r76, 1, 31, -1;
	shfl.sync.down.b32	%r77|%p77, %r75, 1, 31, -1;
	// begin inline asm
	mov.b64 %rd63, {%r77,%r78};
	// end inline asm
	setp.gt.f32 	%p78, %f37, %f25;
	@%p78 bra 	$L__BB3_39;
	setp.neu.f32 	%p79, %f37, %f25;
	setp.ge.u64 	%p80, %rd63, %rd74;
	or.pred  	%p81, %p79, %p80;
	@%p81 bra 	$L__BB3_40;
$L__BB3_39:
	mov.u64 	%rd74, %rd63;
$L__BB3_40:
	setp.ne.s32 	%p82, %r1, 0;
	@%p82 bra 	$L__BB3_42;
	cvta.to.global.u64 	%rd64, %rd35;
	st.global.u64 	[%rd64], %rd74;
$L__BB3_42:
	ret;

}
	// .globl	argmax_axis_last_float_kernel
.visible .entry argmax_axis_last_float_kernel(
	.param .u64 .ptr .align 1 argmax_axis_last_float_kernel_param_0,
	.param .u64 .ptr .align 1 argmax_axis_last_float_kernel_param_1,
	.param .u64 argmax_axis_last_float_kernel_param_2,
	.param .u64 argmax_axis_last_float_kernel_param_3
)
{
	.reg .pred 	%p<18>;
	.reg .b32 	%r<21>;
	.reg .b32 	%f<11>;
	.reg .b64 	%rd<29>;

	ld.param.u64 	%rd12, [argmax_axis_last_float_kernel_param_0];
	ld.param.u64 	%rd13, [argmax_axis_last_float_kernel_param_1];
	ld.param.u64 	%rd15, [argmax_axis_last_float_kernel_param_2];
	ld.param.u64 	%rd14, [argmax_axis_last_float_kernel_param_3];
	mov.u32 	%r20, %ntid.x;
	mov.u32 	%r7, %ctaid.x;
	cvt.u64.u32 	%rd1, %r7;
	setp.le.u64 	%p3, %rd15, %rd1;
	@%p3 bra 	$L__BB4_15;
	mov.u32 	%r8, %tid.x;
	cvt.u64.u32 	%rd2, %r8;
	setp.le.u64 	%p4, %rd14, %rd2;
	mov.b64 	%rd28, 0;
	mov.f32 	%f10, 0fFF7FFFFF;
	@%p4 bra 	$L__BB4_6;
	cvt.u64.u32 	%rd3, %r20;
	cvta.to.global.u64 	%rd4, %rd12;
	mul.lo.s64 	%rd5, %rd14, %rd1;
	mov.f32 	%f10, 0fFF7FFFFF;
	mov.b64 	%rd28, 0;
	mov.u64 	%rd26, %rd2;
$L__BB4_3:
	add.s64 	%rd18, %rd26, %rd5;
	shl.b64 	%rd19, %rd18, 2;
	add.s64 	%rd20, %rd4, %rd19;
	ld.global.nc.f32 	%f2, [%rd20];
	setp.gt.f32 	%p6, %f2, %f10;
	mov.pred 	%p17, -1;
	@%p6 bra 	$L__BB4_5;
	setp.eq.f32 	%p7, %f2, %f10;
	setp.lt.u64 	%p8, %rd26, %rd28;
	and.pred  	%p17, %p7, %p8;
$L__BB4_5:
	selp.f32 	%f10, %f2, %f10, %p17;
	selp.b64 	%rd28, %rd26, %rd28, %p17;
	add.s64 	%rd26, %rd26, %rd3;
	setp.lt.u64 	%p9, %rd26, %rd14;
	@%p9 bra 	$L__BB4_3;
$L__BB4_6:
	shl.b32 	%r9, %r20, 2;
	mov.u32 	%r10, smem;
	add.s32 	%r2, %r10, %r9;
	cvt.u32.u64 	%r11, %rd2;
	shl.b32 	%r12, %r11, 2;
	add.s32 	%r3, %r10, %r12;
	st.shared.f32 	[%r3], %f10;
	shl.b32 	%r13, %r11, 3;
	add.s32 	%r4, %r2, %r13;
	st.shared.u64 	[%r4], %rd28;
	bar.sync 	0;
	setp.lt.u32 	%p10, %r20, 2;
	@%p10 bra 	$L__BB4_13;
$L__BB4_7:
	mov.u32 	%r5, %r20;
	shr.u32 	%r20, %r5, 1;
	setp.ge.u32 	%p11, %r11, %r20;
	@%p11 bra 	$L__BB4_12;
	shl.b32 	%r15, %r20, 2;
	add.s32 	%r16, %r3, %r15;
	ld.shared.f32 	%f5, [%r16];
	shl.b32 	%r17, %r20, 3;
	add.s32 	%r18, %r4, %r17;
	ld.shared.u64 	%rd11, [%r18];
	ld.shared.f32 	%f6, [%r3];
	setp.gt.f32 	%p12, %f5, %f6;
	@%p12 bra 	$L__BB4_11;
	setp.neu.f32 	%p13, %f5, %f6;
	@%p13 bra 	$L__BB4_12;
	ld.shared.u64 	%rd21, [%r4];
	setp.ge.u64 	%p14, %rd11, %rd21;
	@%p14 bra 	$L__BB4_12;
$L__BB4_11:
	st.shared.f32 	[%r3], %f5;
	st.shared.u64 	[%r4], %rd11;
$L__BB4_12:
	bar.sync 	0;
	setp.gt.u32 	%p15, %r5, 3;
	@%p15 bra 	$L__BB4_7;
$L__BB4_13:
	setp.ne.s32 	%p16, %r11, 0;
	@%p16 bra 	$L__BB4_15;
	ld.shared.u64 	%rd22, [%r2];
	cvta.to.global.u64 	%rd23, %rd13;
	shl.b64 	%rd24, %rd1, 3;
	add.s64 	%rd25, %rd23, %rd24;
	st.global.u64 	[%rd25], %rd22;
$L__BB4_15:
	ret;

}
	// .globl	argmin_axis_last_float_kernel
.visible .entry argmin_axis_last_float_kernel(
	.param .u64 .ptr .align 1 argmin_axis_last_float_kernel_param_0,
	.param .u64 .ptr .align 1 argmin_axis_last_float_kernel_param_1,
	.param .u64 argmin_axis_last_float_kernel_param_2,
	.param .u64 argmin_axis_last_float_kernel_param_3
)
{
	.reg .pred 	%p<18>;
	.reg .b32 	%r<21>;
	.reg .b32 	%f<11>;
	.reg .b64 	%rd<29>;

	ld.param.u64 	%rd12, [argmin_axis_last_float_kernel_param_0];
	ld.param.u64 	%rd13, [argmin_axis_last_float_kernel_param_1];
	ld.param.u64 	%rd15, [argmin_axis_last_float_kernel_param_2];
	ld.param.u64 	%rd14, [argmin_axis_last_float_kernel_param_3];
	mov.u32 	%r20, %ntid.x;
	mov.u32 	%r7, %ctaid.x;
	cvt.u64.u32 	%rd1, %r7;
	setp.le.u64 	%p3, %rd15, %rd1;
	@%p3 bra 	$L__BB5_15;
	mov.u32 	%r8, %tid.x;
	cvt.u64.u32 	%rd2, %r8;
	setp.le.u64 	%p4, %rd14, %rd2;
	mov.b64 	%rd28, 0;
	mov.f32 	%f10, 0f7F7FFFFF;
	@%p4 bra 	$L__BB5_6;
	cvt.u64.u32 	%rd3, %r20;
	cvta.to.global.u64 	%rd4, %rd12;
	mul.lo.s64 	%rd5, %rd14, %rd1;
	mov.f32 	%f10, 0f7F7FFFFF;
	mov.b64 	%rd28, 0;
	mov.u64 	%rd26, %rd2;
$L__BB5_3:
	add.s64 	%rd18, %rd26, %rd5;
	shl.b64 	%rd19, %rd18, 2;
	add.s64 	%rd20, %rd4, %rd19;
	ld.global.nc.f32 	%f2, [%rd20];
	setp.lt.f32 	%p6, %f2, %f10;
	mov.pred 	%p17, -1;
	@%p6 bra 	$L__BB5_5;
	setp.eq.f32 	%p7, %f2, %f10;
	setp.lt.u64 	%p8, %rd26, %rd28;
	and.pred  	%p17, %p7, %p8;
$L__BB5_5:
	selp.f32 	%f10, %f2, %f10, %p17;
	selp.b64 	%rd28, %rd26, %rd28, %p17;
	add.s64 	%rd26, %rd26, %rd3;
	setp.lt.u64 	%p9, %rd26, %rd14;
	@%p9 bra 	$L__BB5_3;
$L__BB5_6:
	shl.b32 	%r9, %r20, 2;
	mov.u32 	%r10, smem;
	add.s32 	%r2, %r10, %r9;
	cvt.u32.u64 	%r11, %rd2;
	shl.b32 	%r12, %r11, 2;
	add.s32 	%r3, %r10, %r12;
	st.shared.f32 	[%r3], %f10;
	shl.b32 	%r13, %r11, 3;
	add.s32 	%r4, %r2, %r13;
	st.shared.u64 	[%r4], %rd28;
	bar.sync 	0;
	setp.lt.u32 	%p10, %r20, 2;
	@%p10 bra 	$L__BB5_13;
$L__BB5_7:
	mov.u32 	%r5, %r20;
	shr.u32 	%r20, %r5, 1;
	setp.ge.u32 	%p11, %r11, %r20;
	@%p11 bra 	$L__BB5_12;
	shl.b32 	%r15, %r20, 2;
	add.s32 	%r16, %r3, %r15;
	ld.shared.f32 	%f5, [%r16];
	shl.b32 	%r17, %r20, 3;
	add.s32 	%r18, %r4, %r17;
	ld.shared.u64 	%rd11, [%r18];
	ld.shared.f32 	%f6, [%r3];
	setp.lt.f32 	%p12, %f5, %f6;
	@%p12 bra 	$L__BB5_11;
	setp.neu.f32 	%p13, %f5, %f6;
	@%p13 bra 	$L__BB5_12;
	ld.shared.u64 	%rd21, [%r4];
	setp.ge.u64 	%p14, %rd11, %rd21;
	@%p14 bra 	$L__BB5_12;
$L__BB5_11:
	st.shared.f32 	[%r3], %f5;
	st.shared.u64 	[%r4], %rd11;
$L__BB5_12:
	bar.sync 	0;
	setp.gt.u32 	%p15, %r5, 3;
	@%p15 bra 	$L__BB5_7;
$L__BB5_13:
	setp.ne.s32 	%p16, %r11, 0;
	@%p16 bra 	$L__BB5_15;
	ld.shared.u64 	%rd22, [%r2];
	cvta.to.global.u64 	%rd23, %rd13;
	shl.b64 	%rd24, %rd1, 3;
	add.s64 	%rd25, %rd23, %rd24;
	st.global.u64 	[%rd25], %rd22;
$L__BB5_15:
	ret;

}
	// .globl	argmax_int32_kernel
.visible .entry argmax_int32_kernel(
	.param .u64 .ptr .align 1 argmax_int32_kernel_param_0,
	.param .u64 .ptr .align 1 argmax_int32_kernel_param_1,
	.param .u64 argmax_int32_kernel_param_2
)
{
	.reg .pred 	%p<84>;
	.reg .b32 	%r<99>;
	.reg .b64 	%rd<78>;
	// demoted variable
	.shared .align 4 .b8 _ZZ19argmax_int32_kernelE11shared_vals[32];
	// demoted variable
	.shared .align 8 .b8 _ZZ19argmax_int32_kernelE11shared_idxs[64];
	ld.param.u64 	%rd31, [argmax_int32_kernel_param_0];
	ld.param.u64 	%rd32, [argmax_int32_kernel_param_1];
	ld.param.u64 	%rd33, [argmax_int32_kernel_param_2];
	mov.u32 	%r1, %tid.x;
	cvt.u64.u32 	%rd35, %r1;
	mov.u32 	%r2, %ctaid.x;
	mov.u32 	%r3, %ntid.x;
	mul.wide.u32 	%rd36, %r2, %r3;
	add.s64 	%rd64, %rd36, %rd35;
	setp.ge.u64 	%p3, %rd64, %rd33;
	mov.b64 	%rd66, 0;
	mov.b32 	%r88, -2147483648;
	@%p3 bra 	$L__BB6_5;
	mov.u32 	%r32, %nctaid.x;
	mul.wide.u32 	%rd2, %r32, %r3;
	cvta.to.global.u64 	%rd3, %rd31;
	mov.b32 	%r88, -2147483648;
	mov.b64 	%rd66, 0;
$L__BB6_2:
	shl.b64 	%rd38, %rd64, 2;
	add.s64 	%rd39, %rd3, %rd38;
	ld.global.nc.u32 	%r5, [%rd39];
	setp.gt.s32 	%p5, %r5, %r88;
	mov.pred 	%p83, -1;
	@%p5 bra 	$L__BB6_4;
	setp.eq.s32 	%p6, %r5, %r88;
	setp.lt.u64 	%p7, %rd64, %rd66;
	and.pred  	%p83, %p6, %p7;
$L__BB6_4:
	selp.b32 	%r88, %r5, %r88, %p83;
	selp.b64 	%rd66, %rd64, %rd66, %p83;
	add.s64 	%rd64, %rd64, %rd2;
	setp.lt.u64 	%p8, %rd64, %rd33;
	@%p8 bra 	$L__BB6_2;
$L__BB6_5:
	shfl.sync.down.b32	%r8|%p9, %r88, 16, 31, -1;
	// begin inline asm
	mov.b64 {%r33,%r34}, %rd66;
	// end inline asm
	shfl.sync.down.b32	%r36|%p10, %r34, 16, 31, -1;
	shfl.sync.down.b32	%r35|%p11, %r33, 16, 31, -1;
	// begin inline asm
	mov.b64 %rd41, {%r35,%r36};
	// end inline asm
	setp.gt.s32 	%p12, %r8, %r88;
	@%p12 bra 	$L__BB6_7;
	setp.ne.s32 	%p13, %r8, %r88;
	setp.ge.u64 	%p14, %rd41, %rd66;
	or.pred  	%p15, %p13, %p14;
	@%p15 bra 	$L__BB6_8;
$L__BB6_7:
	mov.u64 	%rd66, %rd41;
	mov.u32 	%r88, %r8;
$L__BB6_8:
	shfl.sync.down.b32	%r10|%p16, %r88, 8, 31, -1;
	// begin inline asm
	mov.b64 {%r37,%r38}, %rd66;
	// end inline asm
	shfl.sync.down.b32	%r40|%p17, %r38, 8, 31, -1;
	shfl.sync.down.b32	%r39|%p18, %r37, 8, 31, -1;
	// begin inline asm
	mov.b64 %rd43, {%r39,%r40};
	// end inline asm
	setp.gt.s32 	%p19, %r10, %r88;
	@%p19 bra 	$L__BB6_10;
	setp.ne.s32 	%p20, %r10, %r88;
	setp.ge.u64 	%p21, %rd43, %rd66;
	or.pred  	%p22, %p20, %p21;
	@%p22 bra 	$L__BB6_11;
$L__BB6_10:
	mov.u64 	%rd66, %rd43;
	mov.u32 	%r88, %r10;
$L__BB6_11:
	shfl.sync.down.b32	%r12|%p23, %r88, 4, 31, -1;
	// begin inline asm
	mov.b64 {%r41,%r42}, %rd66;
	// end inline asm
	shfl.sync.down.b32	%r44|%p24, %r42, 4, 31, -1;
	shfl.sync.down.b32	%r43|%p25, %r41, 4, 31, -1;
	// begin inline asm
	mov.b64 %rd45, {%r43,%r44};
	// end inline asm
	setp.gt.s32 	%p26, %r12, %r88;
	@%p26 bra 	$L__BB6_13;
	setp.ne.s32 	%p27, %r12, %r88;
	setp.ge.u64 	%p28, %rd45, %rd66;
	or.pred  	%p29, %p27, %p28;
	@%p29 bra 	$L__BB6_14;
$L__BB6_13:
	mov.u64 	%rd66, %rd45;
	mov.u32 	%r88, %r12;
$L__BB6_14:
	shfl.sync.down.b32	%r14|%p30, %r88, 2, 31, -1;
	// begin inline asm
	mov.b64 {%r45,%r46}, %rd66;
	// end inline asm
	shfl.sync.down.b32	%r48|%p31, %r46, 2, 31, -1;
	shfl.sync.down.b32	%r47|%p32, %r45, 2, 31, -1;
	// begin inline asm
	mov.b64 %rd47, {%r47,%r48};
	// end inline asm
	setp.gt.s32 	%p33, %r14, %r88;
	@%p33 bra 	$L__BB6_16;
	setp.ne.s32 	%p34, %r14, %r88;
	setp.ge.u64 	%p35, %rd47, %rd66;
	or.pred  	%p36, %p34, %p35;
	@%p36 bra 	$L__BB6_17;
$L__BB6_16:
	mov.u64 	%rd66, %rd47;
	mov.u32 	%r88, %r14;
$L__BB6_17:
	shfl.sync.down.b32	%r16|%p37, %r88, 1, 31, -1;
	// begin inline asm
	mov.b64 {%r49,%r50}, %rd66;
	// end inline asm
	shfl.sync.down.b32	%r52|%p38, %r50, 1, 31, -1;
	shfl.sync.down.b32	%r51|%p39, %r49, 1, 31, -1;
	// begin inline asm
	mov.b64 %rd49, {%r51,%r52};
	// end inline asm
	setp.gt.s32 	%p40, %r16, %r88;
	@%p40 bra 	$L__BB6_19;
	setp.ne.s32 	%p41, %r16, %r88;
	setp.ge.u64 	%p42, %rd49, %rd66;
	or.pred  	%p43, %p41, %p42;
	@%p43 bra 	$L__BB6_20;
$L__BB6_19:
	mov.u64 	%rd66, %rd49;
	mov.u32 	%r88, %r16;
$L__BB6_20:
	and.b32  	%r18, %r1, 31;
	setp.ne.s32 	%p44, %r18, 0;
	@%p44 bra 	$L__BB6_22;
	shr.u32 	%r53, %r1, 3;
	mov.u32 	%r54, _ZZ19argmax_int32_kernelE11shared_vals;
	add.s32 	%r55, %r54, %r53;
	st.shared.u32 	[%r55], %r88;
	shr.u32 	%r56, %r1, 2;
	mov.u32 	%r57, _ZZ19argmax_int32_kernelE11shared_idxs;
	add.s32 	%r58, %r57, %r56;
	st.shared.u64 	[%r58], %rd66;
$L__BB6_22:
	bar.sync 	0;
	setp.gt.u32 	%p45, %r1, 31;
	@%p45 bra 	$L__BB6_42;
	shr.u32 	%r60, %r3, 5;
	setp.ge.u32 	%p46, %r18, %r60;
	mov.b64 	%rd73, 0;
	mov.b32 	%r95, -2147483648;
	@%p46 bra 	$L__BB6_25;
	shl.b32 	%r61, %r18, 2;
	mov.u32 	%r62, _ZZ19argmax_int32_kernelE11shared_vals;
	add.s32 	%r63, %r62, %r61;
	ld.shared.u32 	%r95, [%r63];
	shl.b32 	%r64, %r18, 3;
	mov.u32 	%r65, _ZZ19argmax_int32_kernelE11shared_idxs;
	add.s32 	%r66, %r65, %r64;
	ld.shared.u64 	%rd73, [%r66];
$L__BB6_25:
	shfl.sync.down.b32	%r21|%p47, %r95, 16, 31, -1;
	// begin inline asm
	mov.b64 {%r67,%r68}, %rd73;
	// end inline asm
	shfl.sync.down.b32	%r70|%p48, %r68, 16, 31, -1;
	shfl.sync.down.b32	%r69|%p49, %r67, 16, 31, -1;
	// begin inline asm
	mov.b64 %rd52, {%r69,%r70};
	// end inline asm
	setp.gt.s32 	%p50, %r21, %r95;
	@%p50 bra 	$L__BB6_27;
	setp.ne.s32 	%p51, %r21, %r95;
	setp.ge.u64 	%p52, %rd52, %rd73;
	or.pred  	%p53, %p51, %p52;
	@%p53 bra 	$L__BB6_28;
$L__BB6_27:
	mov.u32 	%r95, %r21;
	mov.u64 	%rd73, %rd52;
$L__BB6_28:
	shfl.sync.down.b32	%r23|%p54, %r95, 8, 31, -1;
	// begin inline asm
	mov.b64 {%r71,%r72}, %rd73;
	// end inline asm
	shfl.sync.down.b32	%r74|%p55, %r72, 8, 31, -1;
	shfl.sync.down.b32	%r73|%p56, %r71, 8, 31, -1;
	// begin inline asm
	mov.b64 %rd54, {%r73,%r74};
	// end inline asm
	setp.gt.s32 	%p57, %r23, %r95;
	@%p57 bra 	$L__BB6_30;
	setp.ne.s32 	%p58, %r23, %r95;
	setp.ge.u64 	%p59, %rd54, %rd73;
	or.pred  	%p60, %p58, %p59;
	@%p60 bra 	$L__BB6_31;
$L__BB6_30:
	mov.u32 	%r95, %r23;
	mov.u64 	%rd73, %rd54;
$L__BB6_31:
	shfl.sync.down.b32	%r25|%p61, %r95, 4, 31, -1;
	// begin inline asm
	mov.b64 {%r75,%r76}, %rd73;
	// end inline asm
	shfl.sync.down.b32	%r78|%p62, %r76, 4, 31, -1;
	shfl.sync.down.b32	%r77|%p63, %r75, 4, 31, -1;
	// begin inline asm
	mov.b64 %rd56, {%r77,%r78};
	// end inline asm
	setp.gt.s32 	%p64, %r25, %r95;
	@%p64 bra 	$L__BB6_33;
	setp.ne.s32 	%p65, %r25, %r95;
	setp.ge.u64 	%p66, %rd56, %rd73;
	or.pred  	%p67, %p65, %p66;
	@%p67 bra 	$L__BB6_34;
$L__BB6_33:
	mov.u32 	%r95, %r25;
	mov.u64 	%rd73, %rd56;
$L__BB6_34:
	shfl.sync.down.b32	%r27|%p68, %r95, 2, 31, -1;
	// begin inline asm
	mov.b64 {%r79,%r80}, %rd73;
	// end inline asm
	shfl.sync.down.b32	%r82|%p69, %r80, 2, 31, -1;
	shfl.sync.down.b32	%r81|%p70, %r79, 2, 31, -1;
	// begin inline asm
	mov.b64 %rd58, {%r81,%r82};
	// end inline asm
	setp.gt.s32 	%p71, %r27, %r95;
	@%p71 bra 	$L__BB6_36;
	setp.ne.s32 	%p72, %r27, %r95;
	setp.ge.u64 	%p73, %rd58, %rd73;
	or.pred  	%p74, %p72, %p73;
	@%p74 bra 	$L__BB6_37;
$L__BB6_36:
	mov.u32 	%r95, %r27;
	mov.u64 	%rd73, %rd58;
$L__BB6_37:
	shfl.sync.down.b32	%r29|%p75, %r95, 1, 31, -1;
	// begin inline asm
	mov.b64 {%r83,%r84}, %rd73;
	// end inline asm
	shfl.sync.down.b32	%r86|%p76, %r84, 1, 31, -1;
	shfl.sync.down.b32	%r85|%p77, %r83, 1, 31, -1;
	// begin inline asm
	mov.b64 %rd60, {%r85,%r86};
	// end inline asm
	setp.gt.s32 	%p78, %r29, %r95;
	@%p78 bra 	$L__BB6_39;
	setp.ne.s32 	%p79, %r29, %r95;
	setp.ge.u64 	%p80, %rd60, %rd73;
	or.pred  	%p81, %p79, %p80;
	@%p81 bra 	$L__BB6_40;
$L__BB6_39:
	mov.u64 	%rd73, %rd60;
$L__BB6_40:
	setp.ne.s32 	%p82, %r18, 0;
	@%p82 bra 	$L__BB6_42;
	cvta.to.global.u64 	%rd61, %rd32;
	mul.wide.u32 	%rd62, %r2, 8;
	add.s64 	%rd63, %rd61, %rd62;
	st.global.u64 	[%rd63], %rd73;
$L__BB6_42:
	ret;

}
	// .globl	argmin_int32_kernel
.visible .entry argmin_int32_kernel(
	.param .u64 .ptr .align 1 argmin_int32_kernel_param_0,
	.param .u64 .ptr .align 1 argmin_int32_kernel_param_1,
	.param .u64 argmin_int32_kernel_param_2
)
{
	.reg .pred 	%p<84>;
	.reg .b32 	%r<99>;
	.reg .b64 	%rd<78>;
	// demoted variable
	.shared .align 4 .b8 _ZZ19argmin_int32_kernelE11shared_vals[32];
	// demoted variable
	.shared .align 8 .b8 _ZZ19argmin_int32_kernelE11shared_idxs[64];
	ld.param.u64 	%rd31, [argmin_int32_kernel_param_0];
	ld.param.u64 	%rd32, [argmin_int32_kernel_param_1];
	ld.param.u64 	%rd33, [argmin_int32_kernel_param_2];
	mov.u32 	%r1, %tid.x;
	cvt.u64.u32 	%rd35, %r1;
	mov.u32 	%r2, %ctaid.x;
	mov.u32 	%r3, %ntid.x;
	mul.wide.u32 	%rd36, %r2, %r3;
	add.s64 	%rd64, %rd36, %rd35;
	setp.ge.u64 	%p3, %rd64, %rd33;
	mov.b64 	%rd66, 0;
	mov.b32 	%r88, 2147483647;
	@%p3 bra 	$L__BB7_5;
	mov.u32 	%r32, %nctaid.x;
	mul.wide.u32 	%rd2, %r32, %r3;
	cvta.to.global.u64 	%rd3, %rd31;
	mov.b32 	%r88, 2147483647;
	mov.b64 	%rd66, 0;
$L__BB7_2:
	shl.b64 	%rd38, %rd64, 2;
	add.s64 	%rd39, %rd3, %rd38;
	ld.global.nc.u32 	%r5, [%rd39];
	setp.lt.s32 	%p5, %r5, %r88;
	mov.pred 	%p83, -1;
	@%p5 bra 	$L__BB7_4;
	setp.eq.s32 	%p6, %r5, %r88;
	setp.lt.u64 	%p7, %rd64, %rd66;
	and.pred  	%p83, %p6, %p7;
$L__BB7_4:
	selp.b32 	%r88, %r5, %r88, %p83;
	selp.b64 	%rd66, %rd64, %rd66, %p83;
	add.s64 	%rd64, %rd64, %rd2;
	setp.lt.u64 	%p8, %rd64, %rd33;
	@%p8 bra 	$L__BB7_2;
$L__BB7_5:
	shfl.sync.down.b32	%r8|%p9, %r88, 16, 31, -1;
	// begin inline asm
	mov.b64 {%r33,%r34}, %rd66;
	// end inline asm
	shfl.sync.down.b32	%r36|%p10, %r34, 16, 31, -1;
	shfl.sync.down.b32	%r35|%p11, %r33, 16, 31, -1;
	// begin inline asm
	mov.b64 %rd41, {%r35,%r36};
	// end inline asm
	setp.lt.s32 	%p12, %r8, %r88;
	@%p12 bra 	$L__BB7_7;
	setp.ne.s32 	%p13, %r8, %r88;
	setp.ge.u64 	%p14, %rd41, %rd66;
	or.pred  	%p15, %p13, %p14;
	@%p15 bra 	$L__BB7_8;
$L__BB7_7:
	mov.u64 	%rd66, %rd41;
	mov.u32 	%r88, %r8;
$L__BB7_8:
	shfl.sync.down.b32	%r10|%p16, %r88, 8, 31, -1;
	// begin inline asm
	mov.b64 {%r37,%r38}, %rd66;
	// end inline asm
	shfl.sync.down.b32	%r40|%p17, %r38, 8, 31, -1;
	shfl.sync.down.b32	%r39|%p18, %r37, 8, 31, -1;
	// begin inline asm
	mov.b64 %rd43, {%r39,%r40};
	// end inline asm
	setp.lt.s32 	%p19, %r10, %r88;
	@%p19 bra 	$L__BB7_10;
	setp.ne.s32 	%p20, %r10, %r88;
	setp.ge.u64 	%p21, %rd43, %rd66;
	or.pred  	%p22, %p20, %p21;
	@%p22 bra 	$L__BB7_11;
$L__BB7_10:
	mov.u64 	%rd66, %rd43;
	mov.u32 	%r88, %r10;
$L__BB7_11:
	shfl.sync.down.b32	%r12|%p23, %r88, 4, 31, -1;
	// begin inline asm
	mov.b64 {%r41,%r42}, %rd66;
	// end inline asm
	shfl.sync.down.b32	%r44|%p24, %r42, 4, 31, -1;
	shfl.sync.down.b32	%r43|%p25, %r41, 4, 31, -1;
	// begin inline asm
	mov.b64 %rd45, {%r43,%r44};
	// end inline asm
	setp.lt.s32 	%p26, %r12, %r88;
	@%p26 bra 	$L__BB7_13;
	setp.ne.s32 	%p27, %r12, %r88;
	setp.ge.u64 	%p28, %rd45, %rd66;
	or.pred  	%p29, %p27, %p28;
	@%p29 bra 	$L__BB7_14;
$L__BB7_13:
	mov.u64 	%rd66, %rd45;
	mov.u32 	%r88, %r12;
$L__BB7_14:
	shfl.sync.down.b32	%r14|%p30, %r88, 2, 31, -1;
	// begin inline asm
	mov.b64 {%r45,%r46}, %rd66;
	// end inline asm
	shfl.sync.down.b32	%r48|%p31, %r46, 2, 31, -1;
	shfl.sync.down.b32	%r47|%p32, %r45, 2, 31, -1;
	// begin inline asm
	mov.b64 %rd47, {%r47,%r48};
	// end inline asm
	setp.lt.s32 	%p33, %r14, %r88;
	@%p33 bra 	$L__BB7_16;
	setp.ne.s32 	%p34, %r14, %r88;
	setp.ge.u64 	%p35, %rd47, %rd66;
	or.pred  	%p36, %p34, %p35;
	@%p36 bra 	$L__BB7_17;
$L__BB7_16:
	mov.u64 	%rd66, %rd47;
	mov.u32 	%r88, %r14;
$L__BB7_17:
	shfl.sync.down.b32	%r16|%p37, %r88, 1, 31, -1;
	// begin inline asm
	mov.b64 {%r49,%r50}, %rd66;
	// end inline asm
	shfl.sync.down.b32	%r52|%p38, %r50, 1, 31, -1;
	shfl.sync.down.b32	%r51|%p39, %r49, 1, 31, -1;
	// begin inline asm
	mov.b64 %rd49, {%r51,%r52};
	// end inline asm
	setp.lt.s32 	%p40, %r16, %r88;
	@%p40 bra 	$L__BB7_19;
	setp.ne.s32 	%p41, %r16, %r88;
	setp.ge.u64 	%p42, %rd49, %rd66;
	or.pred  	%p43, %p41, %p42;
	@%p43 bra 	$L__BB7_20;
$L__BB7_19:
	mov.u64 	%rd66, %rd49;
	mov.u32 	%r88, %r16;
$L__BB7_20:
	and.b32  	%r18, %r1, 31;
	setp.ne.s32 	%p44, %r18, 0;
	@%p44 bra 	$L__BB7_22;
	shr.u32 	%r53, %r1, 3;
	mov.u32 	%r54, _ZZ19argmin_int32_kernelE11shared_vals;
	add.s32 	%r55, %r54, %r53;
	st.shared.u32 	[%r55], %r88;
	shr.u32 	%r56, %r1, 2;
	mov.u32 	%r57, _ZZ19argmin_int32_kernelE11shared_idxs;
	add.s32 	%r58, %r57, %r56;
	st.shared.u64 	[%r58], %rd66;
$L__BB7_22:
	bar.sync 	0;
	setp.gt.u32 	%p45, %r1, 31;
	@%p45 bra 	$L__BB7_42;
	shr.u32 	%r60, %r3, 5;
	setp.ge.u32 	%p46, %r18, %r60;
	mov.b64 	%rd73, 0;
	mov.b32 	%r95, 2147483647;
	@%p46 bra 	$L__BB7_25;
	shl.b32 	%r61, %r18, 2;
	mov.u32 	%r62, _ZZ19argmin_int32_kernelE11shared_vals;
	add.s32 	%r63, %r62, %r61;
	ld.shared.u32 	%r95, [%r63];
	shl.b32 	%r64, %r18, 3;
	mov.u32 	%r65, _ZZ19argmin_int32_kernelE11shared_idxs;
	add.s32 	%r66, %r65, %r64;
	ld.shared.u64 	%rd73, [%r66];
$L__BB7_25:
	shfl.sync.down.b32	%r21|%p47, %r95, 16, 31, -1;
	// begin inline asm
	mov.b64 {%r67,%r68}, %rd73;
	// end inline asm
	shfl.sync.down.b32	%r70|%p48, %r68, 16, 31, -1;
	shfl.sync.down.b32	%r69|%p49, %r67, 16, 31, -1;
	// begin inline asm
	mov.b64 %rd52, {%r69,%r70};
	// end inline asm
	setp.lt.s32 	%p50, %r21, %r95;
	@%p50 bra 	$L__BB7_27;
	setp.ne.s32 	%p51, %r21, %r95;
	setp.ge.u64 	%p52, %rd52, %rd73;
	or.pred  	%p53, %p51, %p52;
	@%p53 bra 	$L__BB7_28;
$L__BB7_27:
	mov.u32 	%r95, %r21;
	mov.u64 	%rd73, %rd52;
$L__BB7_28:
	shfl.sync.down.b32	%r23|%p54, %r95, 8, 31, -1;
	// begin inline asm
	mov.b64 {%r71,%r72}, %rd73;
	// end inline asm
	shfl.sync.down.b32	%r74|%p55, %r72, 8, 31, -1;
	shfl.sync.down.b32	%r73|%p56, %r71, 8, 31, -1;
	// begin inline asm
	mov.b64 %rd54, {%r73,%r74};
	// end inline asm
	setp.lt.s32 	%p57, %r23, %r95;
	@%p57 bra 	$L__BB7_30;
	setp.ne.s32 	%p58, %r23, %r95;
	setp.ge.u64 	%p59, %rd54, %rd73;
	or.pred  	%p60, %p58, %p59;
	@%p60 bra 	$L__BB7_31;
$L__BB7_30:
	mov.u32 	%r95, %r23;
	mov.u64 	%rd73, %rd54;
$L__BB7_31:
	shfl.sync.down.b32	%r25|%p61, %r95, 4, 31, -1;
	// begin inline asm
	mov.b64 {%r75,%r76}, %rd73;
	// end inline asm
	shfl.sync.down.b32	%r78|%p62, %r76, 4, 31, -1;
	shfl.sync.down.b32	%r77|%p63, %r75, 4, 31, -1;
	// begin inline asm
	mov.b64 %rd56, {%r77,%r78};
	// end inline asm
	setp.lt.s32 	%p64, %r25, %r95;
	@%p64 bra 	$L__BB7_33;
	setp.ne.s32 	%p65, %r25, %r95;
	setp.ge.u64 	%p66, %rd56, %rd73;
	or.pred  	%p67, %p65, %p66;
	@%p67 bra 	$L__BB7_34;
$L__BB7_33:
	mov.u32 	%r95, %r25;
	mov.u64 	%rd73, %rd56;
$L__BB7_34:
	shfl.sync.down.b32	%r27|%p68, %r95, 2, 31, -1;
	// begin inline asm
	mov.b64 {%r79,%r80}, %rd73;
	// end inline asm
	shfl.sync.down.b32	%r82|%p69, %r80, 2, 31, -1;
	shfl.sync.down.b32	%r81|%p70, %r79, 2, 31, -1;
	// begin inline asm
	mov.b64 %rd58, {%r81,%r82};
	// end inline asm
	setp.lt.s32 	%p71, %r27, %r95;
	@%p71 bra 	$L__BB7_36;
	setp.ne.s32 	%p72, %r27, %r95;
	setp.ge.u64 	%p73, %rd58, %rd73;
	or.pred  	%p74, %p72, %p73;
	@%p74 bra 	$L__BB7_37;
$L__BB7_36:
	mov.u32 	%r95, %r27;
	mov.u64 	%rd73, %rd58;
$L__BB7_37:
	shfl.sync.down.b32	%r29|%p75, %r95, 1, 31, -1;
	// begin inline asm
	mov.b64 {%r83,%r84}, %rd73;
	// end inline asm
	shfl.sync.down.b32	%r86|%p76, %r84, 1, 31, -1;
	shfl.sync.down.b32	%r85|%p77, %r83, 1, 31, -1;
	// begin inline asm
	mov.b64 %rd60, {%r85,%r86};
	// end inline asm
	setp.lt.s32 	%p78, %r29, %r95;
	@%p78 bra 	$L__BB7_39;
	setp.ne.s32 	%p79, %r29, %r95;
	setp.ge.u64 	%p80, %rd60, %rd73;
	or.pred  	%p81, %p79, %p80;
	@%p81 bra 	$L__BB7_40;
$L__BB7_39:
	mov.u64 	%rd73, %rd60;
$L__BB7_40:
	setp.ne.s32 	%p82, %r18, 0;
	@%p82 bra 	$L__BB7_42;
	cvta.to.global.u64 	%rd61, %rd32;
	mul.wide.u32 	%rd62, %r2, 8;
	add.s64 	%rd63, %rd61, %rd62;
	st.global.u64 	[%rd63], %rd73;
$L__BB7_42:
	ret;

}
	// .globl	partial_argmax_float_kernel
.visible .entry partial_argmax_float_kernel(
	.param .u64 .ptr .align 1 partial_argmax_float_kernel_param_0,
	.param .u64 .ptr .align 1 partial_argmax_float_kernel_param_1,
	.param .u64 .ptr .align 1 partial_argmax_float_kernel_param_2,
	.param .u64 partial_argmax_float_kernel_param_3,
	.param .u32 partial_argmax_float_kernel_param_4
)
{
	.reg .pred 	%p<16>;
	.reg .b32 	%r<120>;
	.reg .b32 	%f<4>;
	.reg .b64 	%rd<52>;

	ld.param.u64 	%rd3, [partial_argmax_float_kernel_param_0];
	ld.param.u64 	%rd4, [partial_argmax_float_kernel_param_1];
	ld.param.u64 	%rd5, [partial_argmax_float_kernel_param_2];
	ld.param.u64 	%rd6, [partial_argmax_float_kernel_param_3];
	ld.param.u32 	%r27, [partial_argmax_float_kernel_param_4];
	shl.b32 	%r28, %r27, 2;
	mov.u32 	%r29, shared;
	add.s32 	%r1, %r29, %r28;
	mov.u32 	%r30, %tid.x;
	cvt.u64.u32 	%rd1, %r30;
	mov.u32 	%r2, %ctaid.x;
	mov.u32 	%r31, %ntid.x;
	mul.wide.u32 	%rd7, %r2, %r31;
	add.s64 	%rd2, %rd7, %rd1;
	setp.ge.u32 	%p1, %r30, %r27;
	shl.b32 	%r32, %r30, 2;
	add.s32 	%r3, %r29, %r32;
	shl.b32 	%r33, %r30, 3;
	add.s32 	%r4, %r1, %r33;
	@%p1 bra 	$L__BB8_2;
	mov.b32 	%r34, -8388609;
	st.shared.u32 	[%r3], %r34;
	mov.b64 	%rd8, 0;
	st.shared.u64 	[%r4], %rd8;
$L__BB8_2:
	bar.sync 	0;
	setp.ge.u64 	%p2, %rd2, %rd6;
	@%p2 bra 	$L__BB8_20;
	cvta.to.global.u64 	%rd9, %rd3;
	shl.b64 	%rd10, %rd2, 2;
	add.s64 	%rd11, %rd9, %rd10;
	ld.global.nc.f32 	%f1, [%rd11];
	setp.eq.s32 	%p3, %r27, 0;
	@%p3 bra 	$L__BB8_20;
	mov.b32 	%r111, 0;
$L__BB8_5:
	shl.b32 	%r36, %r111, 2;
	add.s32 	%r6, %r29, %r36;
	ld.shared.f32 	%f2, [%r6];
	setp.leu.f32 	%p4, %f1, %f2;
	@%p4 bra 	$L__BB8_19;
	add.s32 	%r114, %r27, -1;
	setp.le.u32 	%p6, %r114, %r111;
	@%p6 bra 	$L__BB8_18;
	sub.s32 	%r8, %r114, %r111;
	sub.s32 	%r38, %r27, %r111;
	add.s32 	%r39, %r38, -2;
	setp.lt.u32 	%p7, %r39, 7;
	mov.u32 	%r117, %r27;
	@%p7 bra 	$L__BB8_10;
	mov.b32 	%r113, 0;
$L__BB8_9:
	.pragma "nounroll";
	shl.b32 	%r41, %r114, 2;
	add.s32 	%r43, %r29, %r41;
	ld.shared.u32 	%r44, [%r43+-4];
	atom.shared.exch.b32 	%r45, [%r43], %r44;
	shl.b32 	%r46, %r114, 3;
	add.s32 	%r47, %r1, %r46;
	ld.shared.u64 	%rd12, [%r47+-8];
	atom.shared.exch.b64 	%rd13, [%r47], %rd12;
	ld.shared.u32 	%r48, [%r43+-8];
	atom.shared.exch.b32 	%r49, [%r43+-4], %r48;
	ld.shared.u64 	%rd14, [%r47+-16];
	atom.shared.exch.b64 	%rd15, [%r47+-8], %rd14;
	ld.shared.u32 	%r50, [%r43+-12];
	atom.shared.exch.b32 	%r51, [%r43+-8], %r50;
	ld.shared.u64 	%rd16, [%r47+-24];
	atom.shared.exch.b64 	%rd17, [%r47+-16], %rd16;
	ld.shared.u32 	%r52, [%r43+-16];
	atom.shared.exch.b32 	%r53, [%r43+-12], %r52;
	ld.shared.u64 	%rd18, [%r47+-32];
	atom.shared.exch.b64 	%rd19, [%r47+-24], %rd18;
	ld.shared.u32 	%r54, [%r43+-20];
	atom.shared.exch.b32 	%r55, [%r43+-16], %r54;
	ld.shared.u64 	%rd20, [%r47+-40];
	atom.shared.exch.b64 	%rd21, [%r47+-32], %rd20;
	ld.shared.u32 	%r56, [%r43+-24];
	atom.shared.exch.b32 	%r57, [%r43+-20], %r56;
	ld.shared.u64 	%rd22, [%r47+-48];
	atom.shared.exch.b64 	%rd23, [%r47+-40], %rd22;
	add.s32 	%r117, %r114, -7;
	ld.shared.u32 	%r58, [%r43+-28];
	atom.shared.exch.b32 	%r59, [%r43+-24], %r58;
	ld.shared.u64 	%rd24, [%r47+-56];
	atom.shared.exch.b64 	%rd25, [%r47+-48], %rd24;
	add.s32 	%r114, %r114, -8;
	ld.shared.u32 	%r60, [%r43+-32];
	atom.shared.exch.b32 	%r61, [%r43+-28], %r60;
	ld.shared.u64 	%rd26, [%r47+-64];
	atom.shared.exch.b64 	%rd27, [%r47+-56], %rd26;
	add.s32 	%r113, %r113, 8;
	and.b32  	%r62, %r8, -8;
	setp.ne.s32 	%p8, %r113, %r62;
	@%p8 bra 	$L__BB8_9;
$L__BB8_10:
	and.b32  	%r16, %r8, 7;
	setp.eq.s32 	%p9, %r16, 0;
	@%p9 bra 	$L__BB8_18;
	and.b32  	%r17, %r8, 3;
	setp.lt.u32 	%p10, %r16, 4;
	@%p10 bra 	$L__BB8_13;
	shl.b32 	%r63, %r114, 2;
	mov.u32 	%r64, shared;
	add.s32 	%r65, %r64, %r63;
	shl.b32 	%r66, %r117, 2;
	add.s32 	%r67, %r64, %r66;
	ld.shared.u32 	%r68, [%r67+-8];
	atom.shared.exch.b32 	%r69, [%r65], %r68;
	shl.b32 	%r70, %r114, 3;
	add.s32 	%r71, %r1, %r70;
	shl.b32 	%r72, %r117, 3;
	add.s32 	%r73, %r1, %r72;
	ld.shared.u64 	%rd28, [%r73+-16];
	atom.shared.exch.b64 	%rd29, [%r71], %rd28;
	ld.shared.u32 	%r74, [%r65+-8];
	atom.shared.exch.b32 	%r75, [%r65+-4], %r74;
	ld.shared.u64 	%rd30, [%r71+-16];
	atom.shared.exch.b64 	%rd31, [%r71+-8], %rd30;
	add.s32 	%r117, %r114, -3;
	ld.shared.u32 	%r76, [%r65+-12];
	atom.shared.exch.b32 	%r77, [%r65+-8], %r76;
	ld.shared.u64 	%rd32, [%r71+-24];
	atom.shared.exch.b64 	%rd33, [%r71+-16], %rd32;
	add.s32 	%r114, %r114, -4;
	ld.shared.u32 	%r78, [%r65+-16];
	atom.shared.exch.b32 	%r79, [%r65+-12], %r78;
	ld.shared.u64 	%rd34, [%r71+-32];
	atom.shared.exch.b64 	%rd35, [%r71+-24], %rd34;
$L__BB8_13:
	setp.eq.s32 	%p11, %r17, 0;
	@%p11 bra 	$L__BB8_18;
	setp.eq.s32 	%p12, %r17, 1;
	@%p12 bra 	$L__BB8_16;
	shl.b32 	%r80, %r114, 2;
	mov.u32 	%r81, shared;
	add.s32 	%r82, %r81, %r80;
	shl.b32 	%r83, %r117, 2;
	add.s32 	%r84, %r81, %r83;
	ld.shared.u32 	%r85, [%r84+-8];
	atom.shared.exch.b32 	%r86, [%r82], %r85;
	shl.b32 	%r87, %r114, 3;
	add.s32 	%r88, %r1, %r87;
	shl.b32 	%r89, %r117, 3;
	add.s32 	%r90, %r1, %r89;
	ld.shared.u64 	%rd36, [%r90+-16];
	atom.shared.exch.b64 	%rd37, [%r88], %rd36;
	add.s32 	%r117, %r114, -1;
	add.s32 	%r114, %r114, -2;
	ld.shared.u32 	%r91, [%r82+-8];
	atom.shared.exch.b32 	%r92, [%r82+-4], %r91;
	ld.shared.u64 	%rd38, [%r88+-16];
	atom.shared.exch.b64 	%rd39, [%r88+-8], %rd38;
$L__BB8_16:
	and.b32  	%r93, %r8, 1;
	setp.eq.b32 	%p13, %r93, 1;
	not.pred 	%p14, %p13;
	@%p14 bra 	$L__BB8_18;
	shl.b32 	%r94, %r114, 2;
	mov.u32 	%r95, shared;
	add.s32 	%r96, %r95, %r94;
	shl.b32 	%r97, %r117, 2;
	add.s32 	%r98, %r95, %r97;
	ld.shared.u32 	%r99, [%r98+-8];
	atom.shared.exch.b32 	%r100, [%r96], %r99;
	shl.b32 	%r101, %r114, 3;
	add.s32 	%r102, %r1, %r101;
	shl.b32 	%r103, %r117, 3;
	add.s32 	%r104, %r1, %r103;
	ld.shared.u64 	%rd40, [%r104+-16];
	atom.shared.exch.b64 	%rd41, [%r102], %rd40;
$L__BB8_18:
	mov.b32 	%r105, %f1;
	atom.shared.exch.b32 	%r106, [%r6], %r105;
	shl.b32 	%r107, %r111, 3;
	add.s32 	%r108, %r1, %r107;
	atom.shared.exch.b64 	%rd42, [%r108], %rd2;
	bra.uni 	$L__BB8_20;
$L__BB8_19:
	add.s32 	%r111, %r111, 1;
	setp.ne.s32 	%p5, %r111, %r27;
	@%p5 bra 	$L__BB8_5;
$L__BB8_20:
	cvt.u32.u64 	%r109, %rd1;
	setp.ge.u32 	%p15, %r109, %r27;
	bar.sync 	0;
	@%p15 bra 	$L__BB8_22;
	ld.shared.f32 	%f3, [%r3];
	mul.lo.s32 	%r110, %r27, %r2;
	cvt.u64.u32 	%rd43, %r110;
	add.s64 	%rd44, %rd43, %rd1;
	cvta.to.global.u64 	%rd45, %rd4;
	shl.b64 	%rd46, %rd44, 2;
	add.s64 	%rd47, %rd45, %rd46;
	st.global.f32 	[%rd47], %f3;
	ld.shared.u64 	%rd48, [%r4];
	cvta.to.global.u64 	%rd49, %rd5;
	shl.b64 	%rd50, %rd44, 3;
	add.s64 	%rd51, %rd49, %rd50;
	st.global.u64 	[%rd51], %rd48;
$L__BB8_22:
	ret;

}


// ===== COMPILED SASS (sm_100) =====

	.target	sm_100

	.elftype	@"ET_EXEC"


//--------------------- .note.nv.tkinfo           --------------------------
	.section	.note.nv.tkinfo,"",@"SHT_NOTE"
	.sectionflags	@"SHF_NOTE_NV_TKINFO"
	.tkinfo
        /*0018*/ 	.word	0x00000002
        /*0030*/ 	.string	""
        /*0030*/ 	.string	"ptxas"
        /*0030*/ 	.string	"Cuda compilation tools, release 13.0, V13.0.88"
        /*0030*/ 	.string	"Build cuda_13.0.r13.0/compiler.36424714_0"
        /*0030*/ 	.string	"-arch sm_100 -m 64 "



//--------------------- .note.nv.cuinfo           --------------------------
	.section	.note.nv.cuinfo,"",@"SHT_NOTE"
	.sectionflags	@"SHF_NOTE_NV_CUINFO"
        /*0018*/ 	.short	0x0002
        /*001a*/ 	.short	0x0064
        /*001c*/ 	.short	0x0082
	.zero		2


//--------------------- .nv.info                  --------------------------
	.section	.nv.info,"",@"SHT_CUDA_INFO"
	.align	4


	//----- nvinfo : EIATTR_REGCOUNT
	.align		4
        /*0000*/ 	.byte	0x04, 0x2f
        /*0002*/ 	.short	(.L_1 - .L_0)
	.align		4
.L_0:
        /*0004*/ 	.word	index@(argmax_float_kernel)
        /*0008*/ 	.word	0x00000010


	//----- nvinfo : EIATTR_FRAME_SIZE
	.align		4
.L_1:
        /*000c*/ 	.byte	0x04, 0x11
        /*000e*/ 	.short	(.L_3 - .L_2)
	.align		4
.L_2:
        /*0010*/ 	.word	index@(argmax_float_kernel)
        /*0014*/ 	.word	0x00000000


	//----- nvinfo : EIATTR_REGCOUNT
	.align		4
.L_3:
        /*0018*/ 	.byte	0x04, 0x2f
        /*001a*/ 	.short	(.L_5 - .L_4)
	.align		4
.L_4:
        /*001c*/ 	.word	index@(argmax_float_final_kernel)
        /*0020*/ 	.word	0x0000000e


	//----- nvinfo : EIATTR_FRAME_SIZE
	.align		4
.L_5:
        /*0024*/ 	.byte	0x04, 0x11
        /*0026*/ 	.short	(.L_7 - .L_6)
	.align		4
.L_6:
        /*0028*/ 	.word	index@(argmax_float_final_kernel)
        /*002c*/ 	.word	0x00000000


	//----- nvinfo : EIATTR_REGCOUNT
	.align		4
.L_7:
        /*0030*/ 	.byte	0x04, 0x2f
        /*0032*/ 	.short	(.L_9 - .L_8)
	.align		4
.L_8:
        /*0034*/ 	.word	index@(argmin_float_kernel)
        /*0038*/ 	.word	0x00000010


	//----- nvinfo : EIATTR_FRAME_SIZE
	.align		4
.L_9:
        /*003c*/ 	.byte	0x04, 0x11
        /*003e*/ 	.short	(.L_11 - .L_10)
	.align		4
.L_10:
        /*0040*/ 	.word	index@(argmin_float_kernel)
        /*0044*/ 	.word	0x00000000


	//----- nvinfo : EIATTR_REGCOUNT
	.align		4
.L_11:
        /*0048*/ 	.byte	0x04, 0x2f
        /*004a*/ 	.short	(.L_13 - .L_12)
	.align		4
.L_12:
        /*004c*/ 	.word	index@(argmin_float_final_kernel)
        /*0050*/ 	.word	0x0000000e


	//----- nvinfo : EIATTR_FRAME_SIZE
	.align		4
.L_13:
        /*0054*/ 	.byte	0x04, 0x11
        /*0056*/ 	.short	(.L_15 - .L_14)
	.align		4
.L_14:
        /*0058*/ 	.word	index@(argmin_float_final_kernel)
        /*005c*/ 	.word	0x00000000


	//----- nvinfo : EIATTR_REGCOUNT
	.align		4
.L_15:
        /*0060*/ 	.byte	0x04, 0x2f
        /*0062*/ 	.short	(.L_17 - .L_16)
	.align		4
.L_16:
        /*0064*/ 	.word	index@(argmax_axis_last_float_kernel)
        /*0068*/ 	.word	0x00000014


	//----- nvinfo : EIATTR_FRAME_SIZE
	.align		4
.L_17:
        /*006c*/ 	.byte	0x04, 0x11
        /*006e*/ 	.short	(.L_19 - .L_18)
	.align		4
.L_18:
        /*0070*/ 	.word	index@(argmax_axis_last_float_kernel)
        /*0074*/ 	.word	0x00000000


	//----- nvinfo : EIATTR_REGCOUNT
	.align		4
.L_19:
        /*0078*/ 	.byte	0x04, 0x2f
        /*007a*/ 	.short	(.L_21 - .L_20)
	.align		4
.L_20:
        /*007c*/ 	.word	index@(argmin_axis_last_float_kernel)
        /*0080*/ 	.word	0x00000014


	//----- nvinfo : EIATTR_FRAME_SIZE
	.align		4
.L_21:
        /*0084*/ 	.byte	0x04, 0x11
        /*0086*/ 	.short	(.L_23 - .L_22)
	.align		4
.L_22:
        /*0088*/ 	.word	index@(argmin_axis_last_float_kernel)
        /*008c*/ 	.word	0x00000000


	//----- nvinfo : EIATTR_REGCOUNT
	.align		4
.L_23:
        /*0090*/ 	.byte	0x04, 0x2f
        /*0092*/ 	.short	(.L_25 - .L_24)
	.align		4
.L_24:
        /*0094*/ 	.word	index@(argmax_int32_kernel)
        /*0098*/ 	.word	0x00000010


	//----- nvinfo : EIATTR_FRAME_SIZE
	.align		4
.L_25:
        /*009c*/ 	.byte	0x04, 0x11
        /*009e*/ 	.short	(.L_27 - .L_26)
	.align		4
.L_26:
        /*00a0*/ 	.word	index@(argmax_int32_kernel)
        /*00a4*/ 	.word	0x00000000


	//----- nvinfo : EIATTR_REGCOUNT
	.align		4
.L_27:
        /*00a8*/ 	.byte	0x04, 0x2f
        /*00aa*/ 	.short	(.L_29 - .L_28)
	.align		4
.L_28:
        /*00ac*/ 	.word	index@(argmin_int32_kernel)
        /*00b0*/ 	.word	0x00000010


	//----- nvinfo : EIATTR_FRAME_SIZE
	.align		4
.L_29:
        /*00b4*/ 	.byte	0x04, 0x11
        /*00b6*/ 	.short	(.L_31 - .L_30)
	.align		4
.L_30:
        /*00b8*/ 	.word	index@(argmin_int32_kernel)
        /*00bc*/ 	.word	0x00000000


	//----- nvinfo : EIATTR_REGCOUNT
	.align		4
.L_31:
        /*00c0*/ 	.byte	0x04, 0x2f
        /*00c2*/ 	.short	(.L_33 - .L_32)
	.align		4
.L_32:
        /*00c4*/ 	.word	index@(partial_argmax_float_kernel)
        /*00c8*/ 	.word	0x00000020


	//----- nvinfo : EIATTR_FRAME_SIZE
	.align		4
.L_33:
        /*00cc*/ 	.byte	0x04, 0x11
        /*00ce*/ 	.short	(.L_35 - .L_34)
	.align		4
.L_34:
        /*00d0*/ 	.word	index@(partial_argmax_float_kernel)
        /*00d4*/ 	.word	0x00000000


	//----- nvinfo : EIATTR_MIN_STACK_SIZE
	.align		4
.L_35:
        /*00d8*/ 	.byte	0x04, 0x12
        /*00da*/ 	.short	(.L_37 - .L_36)
	.align		4
.L_36:
        /*00dc*/ 	.word	index@(partial_argmax_float_kernel)
        /*00e0*/ 	.word	0x00000000


	//----- nvinfo : EIATTR_MIN_STACK_SIZE
	.align		4
.L_37:
        /*00e4*/ 	.byte	0x04, 0x12
        /*00e6*/ 	.short	(.L_39 - .L_38)
	.align		4
.L_38:
        /*00e8*/ 	.word	index@(argmin_int32_kernel)
        /*00ec*/ 	.word	0x00000000


	//----- nvinfo : EIATTR_MIN_STACK_SIZE
	.align		4
.L_39:
        /*00f0*/ 	.byte	0x04, 0x12
        /*00f2*/ 	.short	(.L_41 - .L_40)
	.align		4
.L_40:
        /*00f4*/ 	.word	index@(argmax_int32_kernel)
        /*00f8*/ 	.word	0x00000000


	//----- nvinfo : EIATTR_MIN_STACK_SIZE
	.align		4
.L_41:
        /*00fc*/ 	.byte	0x04, 0x12
        /*00fe*/ 	.short	(.L_43 - .L_42)
	.align		4
.L_42:
        /*0100*/ 	.word	index@(argmin_axis_last_float_kernel)
        /*0104*/ 	.word	0x00000000


	//----- nvinfo : EIATTR_MIN_STACK_SIZE
	.align		4
.L_43:
        /*0108*/ 	.byte	0x04, 0x12
        /*010a*/ 	.short	(.L_45 - .L_44)
	.align		4
.L_44:
        /*010c*/ 	.word	index@(argmax_axis_last_float_kernel)
        /*0110*/ 	.word	0x00000000


	//----- nvinfo : EIATTR_MIN_STACK_SIZE
	.align		4
.L_45:
        /*0114*/ 	.byte	0x04, 0x12
        /*0116*/ 	.short	(.L_47 - .L_46)
	.align		4
.L_46:
        /*0118*/ 	.word	index@(argmin_float_final_kernel)
        /*011c*/ 	.word	0x00000000


	//----- nvinfo : EIATTR_MIN_STACK_SIZE
	.align		4
.L_47:
        /*0120*/ 	.byte	0x04, 0x12
        /*0122*/ 	.short	(.L_49 - .L_48)
	.align		4
.L_48:
        /*0124*/ 	.word	index@(argmin_float_kernel)
        /*0128*/ 	.word	0x00000000


	//----- nvinfo : EIATTR_MIN_STACK_SIZE
	.align		4
.L_49:
        /*012c*/ 	.byte	0x04, 0x12
        /*012e*/ 	.short	(.L_51 - .L_50)
	.align		4
.L_50:
        /*0130*/ 	.word	index@(argmax_float_final_kernel)
        /*0134*/ 	.word	0x00000000


	//----- nvinfo : EIATTR_MIN_STACK_SIZE
	.align		4
.L_51:
        /*0138*/ 	.byte	0x04, 0x12
        /*013a*/ 	.short	(.L_53 - .L_52)
	.align		4
.L_52:
        /*013c*/ 	.word	index@(argmax_float_kernel)
        /*0140*/ 	.word	0x00000000
.L_53:


//--------------------- .nv.compat                --------------------------
	.section	.nv.compat,"",@"SHT_CUDA_COMPAT_INFO"
	.align	4
        /*0000*/ 	.byte	0x02, 0x09, 0x00, 0x00, 0x02, 0x02, 0x01, 0x00, 0x02, 0x05, 0x05, 0x00, 0x03, 0x07, 0x01, 0x01
        /*0010*/ 	.byte	0x02, 0x03, 0x00, 0x00, 0x02, 0x06, 0x01, 0x00, 0x04, 0x0b, 0x08, 0x00, 0x09, 0x00, 0x00, 0x00
        /*0020*/ 	.byte	0x00, 0x00, 0x00, 0x00


//--------------------- .nv.info.partial_argmax_float_kernel --------------------------
	.section	.nv.info.partial_argmax_float_kernel,"",@"SHT_CUDA_INFO"
	.sectionflags	@""
	.align	4


	//----- nvinfo : EIATTR_CUDA_API_VERSION
	.align		4
        /*0000*/ 	.byte	0x04, 0x37
        /*0002*/ 	.short	(.L_55 - .L_54)
.L_54:
        /*0004*/ 	.word	0x00000082


	//----- nvinfo : EIATTR_KPARAM_INFO
	.align		4
.L_55:
        /*0008*/ 	.byte	0x04, 0x17
        /*000a*/ 	.short	(.L_57 - .L_56)
.L_56:
        /*000c*/ 	.word	0x00000000
        /*0010*/ 	.short	0x0004
        /*0012*/ 	.short	0x0020
        /*0014*/ 	.byte	0x00, 0xf0, 0x11, 0x00


	//----- nvinfo : EIATTR_KPARAM_INFO
	.align		4
.L_57:
        /*0018*/ 	.byte	0x04, 0x17
        /*001a*/ 	.short	(.L_59 - .L_58)
.L_58:
        /*001c*/ 	.word	0x00000000
        /*0020*/ 	.short	0x0003
        /*0022*/ 	.short	0x0018
        /*0024*/ 	.byte	0x00, 0xf0, 0x21, 0x00


	//----- nvinfo : EIATTR_KPARAM_INFO
	.align		4
.L_59:
        /*0028*/ 	.byte	0x04, 0x17
        /*002a*/ 	.short	(.L_61 - .L_60)
.L_60:
        /*002c*/ 	.word	0x00000000
        /*0030*/ 	.short	0x0002
        /*0032*/ 	.short	0x0010
        /*0034*/ 	.byte	0x00, 0xf5, 0x21, 0x00


	//----- nvinfo : EIATTR_KPARAM_INFO
	.align		4
.L_61:
        /*0038*/ 	.byte	0x04, 0x17
        /*003a*/ 	.short	(.L_63 - .L_62)
.L_62:
        /*003c*/ 	.word	0x00000000
        /*0040*/ 	.short	0x0001
        /*0042*/ 	.short	0x0008
        /*0044*/ 	.byte	0x00, 0xf5, 0x21, 0x00


	//----- nvinfo : EIATTR_KPARAM_INFO
	.align		4
.L_63:
        /*0048*/ 	.byte	0x04, 0x17
        /*004a*/ 	.short	(.L_65 - .L_64)
.L_64:
        /*004c*/ 	.word	0x00000000
        /*0050*/ 	.short	0x0000
        /*0052*/ 	.short	0x0000
        /*0054*/ 	.byte	0x00, 0xf5, 0x21, 0x00


	//----- nvinfo : EIATTR_SPARSE_MMA_MASK
	.align		4
.L_65:
        /*0058*/ 	.byte	0x03, 0x50
        /*005a*/ 	.short	0x0000


	//----- nvinfo : EIATTR_MAXREG_COUNT
	.align		4
        /*005c*/ 	.byte	0x03, 0x1b
        /*005e*/ 	.short	0x00ff


	//----- nvinfo : EIATTR_NUM_BARRIERS
	.align		4
        /*0060*/ 	.byte	0x02, 0x4c
        /*0062*/ 	.byte	0x01
	.zero		1


	//----- nvinfo : EIATTR_MERCURY_ISA_VERSION
	.align		4
        /*0064*/ 	.byte	0x03, 0x5f
        /*0066*/ 	.short	0x0101


	//----- nvinfo : EIATTR_VRC_CTA_INIT_COUNT
	.align		4
        /*0068*/ 	.byte	0x02, 0x4a
	.zero		1
	.zero		1


	//----- nvinfo : EIATTR_EXIT_INSTR_OFFSETS
	.align		4
        /*006c*/ 	.byte	0x04, 0x1c
        /*006e*/ 	.short	(.L_67 - .L_66)


	//   ....[0]....
.L_66:
        /*0070*/ 	.word	0x00000b00


	//   ....[1]....
        /*0074*/ 	.word	0x00000be0


	//----- nvinfo : EIATTR_CRS_STACK_SIZE
	.align		4
.L_67:
        /*0078*/ 	.byte	0x04, 0x1e
        /*007a*/ 	.short	(.L_69 - .L_68)
.L_68:
        /*007c*/ 	.word	0x00000000


	//----- nvinfo : EIATTR_CBANK_PARAM_SIZE
	.align		4
.L_69:
        /*0080*/ 	.byte	0x03, 0x19
        /*0082*/ 	.short	0x0024


	//----- nvinfo : EIATTR_PARAM_CBANK
	.align		4
        /*0084*/ 	.byte	0x04, 0x0a
        /*0086*/ 	.short	(.L_71 - .L_70)
	.align		4
.L_70:
        /*0088*/ 	.word	index@(.nv.constant0.partial_argmax_float_kernel)
        /*008c*/ 	.short	0x0380
        /*008e*/ 	.short	0x0024


	//----- nvinfo : EIATTR_SW_WAR
	.align		4
.L_71:
        /*0090*/ 	.byte	0x04, 0x36
        /*0092*/ 	.short	(.L_73 - .L_72)
.L_72:
        /*0094*/ 	.word	0x00000008
.L_73:


//--------------------- .nv.info.argmin_int32_kernel --------------------------
	.section	.nv.info.argmin_int32_kernel,"",@"SHT_CUDA_INFO"
	.sectionflags	@""
	.align	4


	//----- nvinfo : EIATTR_CUDA_API_VERSION
	.align		4
        /*0000*/ 	.byte	0x04, 0x37
        /*0002*/ 	.short	(.L_75 - .L_74)
.L_74:
        /*0004*/ 	.word	0x00000082


	//----- nvinfo : EIATTR_KPARAM_INFO
	.align		4
.L_75:
        /*0008*/ 	.byte	0x04, 0x17
        /*000a*/ 	.short	(.L_77 - .L_76)
.L_76:
        /*000c*/ 	.word	0x00000000
        /*0010*/ 	.short	0x0002
        /*0012*/ 	.short	0x0010
        /*0014*/ 	.byte	0x00, 0xf0, 0x21, 0x00


	//----- nvinfo : EIATTR_KPARAM_INFO
	.align		4
.L_77:
        /*0018*/ 	.byte	0x04, 0x17
        /*001a*/ 	.short	(.L_79 - .L_78)
.L_78:
        /*001c*/ 	.word	0x00000000
        /*0020*/ 	.short	0x0001
        /*0022*/ 	.short	0x0008
        /*0024*/ 	.byte	0x00, 0xf5, 0x21, 0x00


	//----- nvinfo : EIATTR_KPARAM_INFO
	.align		4
.L_79:
        /*0028*/ 	.byte	0x04, 0x17
        /*002a*/ 	.short	(.L_81 - .L_80)
.L_80:
        /*002c*/ 	.word	0x00000000
        /*0030*/ 	.short	0x0000
        /*0032*/ 	.short	0x0000
        /*0034*/ 	.byte	0x00, 0xf5, 0x21, 0x00


	//----- nvinfo : EIATTR_SPARSE_MMA_MASK
	.align		4
.L_81:
        /*0038*/ 	.byte	0x03, 0x50
        /*003a*/ 	.short	0x0000


	//----- nvinfo : EIATTR_MAXREG_COUNT
	.align		4
        /*003c*/ 	.byte	0x03, 0x1b
        /*003e*/ 	.short	0x00ff


	//----- nvinfo : EIATTR_NUM_BARRIERS
	.align		4
        /*0040*/ 	.byte	0x02, 0x4c
        /*0042*/ 	.byte	0x01
	.zero		1


	//----- nvinfo : EIATTR_MERCURY_ISA_VERSION
	.align		4
        /*0044*/ 	.byte	0x03, 0x5f
        /*0046*/ 	.short	0x0101


	//----- nvinfo : EIATTR_COOP_GROUP_MASK_REGIDS
	.align		4
        /*0048*/ 	.byte	0x04, 0x29
        /*004a*/ 	.short	(.L_83 - .L_82)


	//   ....[0]....
.L_82:
        /*004c*/ 	.word	0xffffffff


	//   ....[1]....
        /*0050*/ 	.word	0xffffffff


	//   ....[2]....
        /*0054*/ 	.word	0xffffffff


	//   ....[3]....
        /*0058*/ 	.word	0xffffffff


	//   ....[4]....
        /*005c*/ 	.word	0xffffffff


	//   ....[5]....
        /*0060*/ 	.word	0xffffffff


	//   ....[6]....
        /*0064*/ 	.word	0xffffffff


	//   ....[7]....
        /*0068*/ 	.word	0xffffffff


	//   ....[8]....
        /*006c*/ 	.word	0xffffffff


	//   ....[9]....
        /*0070*/ 	.word	0xffffffff


	//   ....[10]....
        /*0074*/ 	.word	0xffffffff


	//   ....[11]....
        /*0078*/ 	.word	0xffffffff


	//   ....[12]....
        /*007c*/ 	.word	0xffffffff


	//   ....[13]....
        /*0080*/ 	.word	0xffffffff


	//   ....[14]....
        /*0084*/ 	.word	0xffffffff


	//   ....[15]....
        /*0088*/ 	.word	0xffffffff


	//   ....[16]....
        /*008c*/ 	.word	0xffffffff


	//   ....[17]....
        /*0090*/ 	.word	0xffffffff


	//   ....[18]....
        /*0094*/ 	.word	0xffffffff


	//   ....[19]....
        /*0098*/ 	.word	0xffffffff


	//   ....[20]....
        /*009c*/ 	.word	0xffffffff


	//   ....[21]....
        /*00a0*/ 	.word	0xffffffff


	//   ....[22]....
        /*00a4*/ 	.word	0xffffffff


	//   ....[23]....
        /*00a8*/ 	.word	0xffffffff


	//   ....[24]....
        /*00ac*/ 	.word	0xffffffff


	//   ....[25]....
        /*00b0*/ 	.word	0xffffffff


	//   ....[26]....
        /*00b4*/ 	.word	0xffffffff


	//   ....[27]....
        /*00b8*/ 	.word	0xffffffff


	//   ....[28]....
        /*00bc*/ 	.word	0xffffffff


	//   ....[29]....
        /*00c0*/ 	.word	0xffffffff


	//----- nvinfo : EIATTR_COOP_GROUP_INSTR_OFFSETS
	.align		4
.L_83:
        /*00c4*/ 	.byte	0x04, 0x28
        /*00c6*/ 	.short	(.L_85 - .L_84)


	//   ....[0]....
.L_84:
        /*00c8*/ 	.word	0x00000270


	//   ....[1]....
        /*00cc*/ 	.word	0x000002a0


	//   ....[2]....
        /*00d0*/ 	.word	0x000002b0


	//   ....[3]....
        /*00d4*/ 	.word	0x00000330


	//   ....[4]....
        /*00d8*/ 	.word	0x00000340


	//   ....[5]....
        /*00dc*/ 	.word	0x00000350


	//   ....[6]....
        /*00e0*/ 	.word	0x000003d0


	//   ....[7]....
        /*00e4*/ 	.word	0x000003e0


	//   ....[8]....
        /*00e8*/ 	.word	0x000003f0


	//   ....[9]....
        /*00ec*/ 	.word	0x00000470


	//   ....[10]....
        /*00f0*/ 	.word	0x00000480


	//   ....[11]....
        /*00f4*/ 	.word	0x00000490


	//   ....[12]....
        /*00f8*/ 	.word	0x00000520


	//   ....[13]....
        /*00fc*/ 	.word	0x00000530


	//   ....[14]....
        /*0100*/ 	.word	0x00000540


	//   ....[15]....
        /*0104*/ 	.word	0x00000790


	//   ....[16]....
        /*0108*/ 	.word	0x000007b0


	//   ....[17]....
        /*010c*/ 	.word	0x000007c0


	//   ....[18]....
        /*0110*/ 	.word	0x00000840


	//   ....[19]....
        /*0114*/ 	.word	0x00000850


	//   ....[20]....
        /*0118*/ 	.word	0x00000860


	//   ....[21]....
        /*011c*/ 	.word	0x000008e0


	//   ....[22]....
        /*0120*/ 	.word	0x000008f0


	//   ....[23]....
        /*0124*/ 	.word	0x00000900


	//   ....[24]....
        /*0128*/ 	.word	0x00000980


	//   ....[25]....
        /*012c*/ 	.word	0x00000990


	//   ....[26]....
        /*0130*/ 	.word	0x000009a0


	//   ....[27]....
        /*0134*/ 	.word	0x00000a20


	//   ....[28]....
        /*0138*/ 	.word	0x00000a30


	//   ....[29]....
        /*013c*/ 	.word	0x00000a40


	//----- nvinfo : EIATTR_VRC_CTA_INIT_COUNT
	.align		4
.L_85:
        /*0140*/ 	.byte	0x02, 0x4a
	.zero		1
	.zero		1


	//----- nvinfo : EIATTR_EXIT_INSTR_OFFSETS
	.align		4
        /*0144*/ 	.byte	0x04, 0x1c
        /*0146*/ 	.short	(.L_87 - .L_86)


	//   ....[0]....
.L_86:
        /*0148*/ 	.word	0x00000680


	//   ....[1]....
        /*014c*/ 	.word	0x00000a60


	//   ....[2]....
        /*0150*/ 	.word	0x00000af0


	//----- nvinfo : EIATTR_CRS_STACK_SIZE
	.align		4
.L_87:
        /*0154*/ 	.byte	0x04, 0x1e
        /*0156*/ 	.short	(.L_89 - .L_88)
.L_88:
        /*0158*/ 	.word	0x00000000


	//----- nvinfo : EIATTR_CBANK_PARAM_SIZE
	.align		4
.L_89:
        /*015c*/ 	.byte	0x03, 0x19
        /*015e*/ 	.short	0x0018


	//----- nvinfo : EIATTR_PARAM_CBANK
	.align		4
        /*0160*/ 	.byte	0x04, 0x0a
        /*0162*/ 	.short	(.L_91 - .L_90)
	.align		4
.L_90:
        /*0164*/ 	.word	index@(.nv.constant0.argmin_int32_kernel)
        /*0168*/ 	.short	0x0380
        /*016a*/ 	.short	0x0018


	//----- nvinfo : EIATTR_SW_WAR
	.align		4
.L_91:
        /*016c*/ 	.byte	0x04, 0x36
        /*016e*/ 	.short	(.L_93 - .L_92)
.L_92:
        /*0170*/ 	.word	0x00000008
.L_93:


//--------------------- .nv.info.argmax_int32_kernel --------------------------
	.section	.nv.info.argmax_int32_kernel,"",@"SHT_CUDA_INFO"
	.sectionflags	@""
	.align	4


	//----- nvinfo : EIATTR_CUDA_API_VERSION
	.align		4
        /*0000*/ 	.byte	0x04, 0x37
        /*0002*/ 	.short	(.L_95 - .L_94)
.L_94:
        /*0004*/ 	.word	0x00000082


	//----- nvinfo : EIATTR_KPARAM_INFO
	.align		4
.L_95:
        /*0008*/ 	.byte	0x04, 0x17
        /*000a*/ 	.short	(.L_97 - .L_96)
.L_96:
        /*000c*/ 	.word	0x00000000
        /*0010*/ 	.short	0x0002
        /*0012*/ 	.short	0x0010
        /*0014*/ 	.byte	0x00, 0xf0, 0x21, 0x00


	//----- nvinfo : EIATTR_KPARAM_INFO
	.align		4
.L_97:
        /*0018*/ 	.byte	0x04, 0x17
        /*001a*/ 	.short	(.L_99 - .L_98)
.L_98:
        /*001c*/ 	.word	0x00000000
        /*0020*/ 	.short	0x0001
        /*0022*/ 	.short	0x0008
        /*0024*/ 	.byte	0x00, 0xf5, 0x21, 0x00


	//----- nvinfo : EIATTR_KPARAM_INFO
	.align		4
.L_99:
        /*0028*/ 	.byte	0x04, 0x17
        /*002a*/ 	.short	(.L_101 - .L_100)
.L_100:
        /*002c*/ 	.word	0x00000000
        /*0030*/ 	.short	0x0000
        /*0032*/ 	.short	0x0000
        /*0034*/ 	.byte	0x00, 0xf5, 0x21, 0x00


	//----- nvinfo : EIATTR_SPARSE_MMA_MASK
	.align		4
.L_101:
        /*0038*/ 	.byte	0x03, 0x50
        /*003a*/ 	.short	0x0000


	//----- nvinfo : EIATTR_MAXREG_COUNT
	.align		4
        /*003c*/ 	.byte	0x03, 0x1b
        /*003e*/ 	.short	0x00ff


	//----- nvinfo : EIATTR_NUM_BARRIERS
	.align		4
        /*0040*/ 	.byte	0x02, 0x4c
        /*0042*/ 	.byte	0x01
	.zero		1


	//----- nvinfo : EIATTR_MERCURY_ISA_VERSION
	.align		4
        /*0044*/ 	.byte	0x03, 0x5f
        /*0046*/ 	.short	0x0101


	//----- nvinfo : EIATTR_COOP_GROUP_MASK_REGIDS
	.align		4
        /*0048*/ 	.byte	0x04, 0x29
        /*004a*/ 	.short	(.L_103 - .L_102)


	//   ....[0]....
.L_102:
        /*004c*/ 	.word	0xffffffff


	//   ....[1]....
        /*0050*/ 	.word	0xffffffff


	//   ....[2]....
        /*0054*/ 	.word	0xffffffff


	//   ....[3]....
        /*0058*/ 	.word	0xffffffff


	//   ....[4]....
        /*005c*/ 	.word	0xffffffff


	//   ....[5]....
        /*0060*/ 	.word	0xffffffff


	//   ....[6]....
        /*0064*/ 	.word	0xffffffff


	//   ....[7]....
        /*0068*/ 	.word	0xffffffff


	//   ....[8]....
        /*006c*/ 	.word	0xffffffff


	//   ....[9]....
        /*0070*/ 	.word	0xffffffff


	//   ....[10]....
        /*0074*/ 	.word	0xffffffff


	//   ....[11]....
        /*0078*/ 	.word	0xffffffff


	//   ....[12]....
        /*007c*/ 	.word	0xffffffff


	//   ....[13]....
        /*0080*/ 	.word	0xffffffff


	//   ....[14]....
        /*0084*/ 	.word	0xffffffff


	//   ....[15]....
        /*0088*/ 	.word	0xffffffff


	//   ....[16]....
        /*008c*/ 	.word	0xffffffff


	//   ....[17]....
        /*0090*/ 	.word	0xffffffff


	//   ....[18]....
        /*0094*/ 	.word	0xffffffff


	//   ....[19]....
        /*0098*/ 	.word	0xffffffff


	//   ....[20]....
        /*009c*/ 	.word	0xffffffff


	//   ....[21]....
        /*00a0*/ 	.word	0xffffffff


	//   ....[22]....
        /*00a4*/ 	.word	0xffffffff


	//   ....[23]....
        /*00a8*/ 	.word	0xffffffff


	//   ....[24]....
        /*00ac*/ 	.word	0xffffffff


	//   ....[25]....
        /*00b0*/ 	.word	0xffffffff


	//   ....[26]....
        /*00b4*/ 	.word	0xffffffff


	//   ....[27]....
        /*00b8*/ 	.word	0xffffffff


	//   ....[28]....
        /*00bc*/ 	.word	0xffffffff


	//   ....[29]....
        /*00c0*/ 	.word	0xffffffff


	//----- nvinfo : EIATTR_COOP_GROUP_INSTR_OFFSETS
	.align		4
.L_103:
        /*00c4*/ 	.byte	0x04, 0x28
        /*00c6*/ 	.short	(.L_105 - .L_104)


	//   ....[0]....
.L_104:
        /*00c8*/ 	.word	0x00000270


	//   ....[1]....
        /*00cc*/ 	.word	0x000002a0


	//   ....[2]....
        /*00d0*/ 	.word	0x000002b0


	//   ....[3]....
        /*00d4*/ 	.word	0x00000330


	//   ....[4]....
        /*00d8*/ 	.word	0x00000340


	//   ....[5]....
        /*00dc*/ 	.word	0x00000350


	//   ....[6]....
        /*00e0*/ 	.word	0x000003d0


	//   ....[7]....
        /*00e4*/ 	.word	0x000003e0


	//   ....[8]....
        /*00e8*/ 	.word	0x000003f0


	//   ....[9]....
        /*00ec*/ 	.word	0x00000470


	//   ....[10]....
        /*00f0*/ 	.word	0x00000480


	//   ....[11]....
        /*00f4*/ 	.word	0x00000490


	//   ....[12]....
        /*00f8*/ 	.word	0x00000520


	//   ....[13]....
        /*00fc*/ 	.word	0x00000530


	//   ....[14]....
        /*0100*/ 	.word	0x00000540


	//   ....[15]....
        /*0104*/ 	.word	0x00000790


	//   ....[16]....
        /*0108*/ 	.word	0x000007b0


	//   ....[17]....
        /*010c*/ 	.word	0x000007c0


	//   ....[18]....
        /*0110*/ 	.word	0x00000840


	//   ....[19]....
        /*0114*/ 	.word	0x00000850


	//   ....[20]....
        /*0118*/ 	.word	0x00000860


	//   ....[21]....
        /*011c*/ 	.word	0x000008e0


	//   ....[22]....
        /*0120*/ 	.word	0x000008f0


	//   ....[23]....
        /*0124*/ 	.word	0x00000900


	//   ....[24]....
        /*0128*/ 	.word	0x00000980


	//   ....[25]....
        /*012c*/ 	.word	0x00000990


	//   ....[26]....
        /*0130*/ 	.word	0x000009a0


	//   ....[27]....
        /*0134*/ 	.word	0x00000a20


	//   ....[28]....
        /*0138*/ 	.word	0x00000a30


	//   ....[29]....
        /*013c*/ 	.word	0x00000a40


	//----- nvinfo : EIATTR_VRC_CTA_INIT_COUNT
	.align		4
.L_105:
        /*0140*/ 	.byte	0x02, 0x4a
	.zero		1
	.zero		1


	//----- nvinfo : EIATTR_EXIT_INSTR_OFFSETS
	.align		4
        /*0144*/ 	.byte	0x04, 0x1c
        /*0146*/ 	.short	(.L_107 - .L_106)


	//   ....[0]....
.L_106:
        /*0148*/ 	.word	0x00000680


	//   ....[1]....
        /*014c*/ 	.word	0x00000a60


	//   ....[2]....
        /*0150*/ 	.word	0x00000af0


	//----- nvinfo : EIATTR_CRS_STACK_SIZE
	.align		4
.L_107:
        /*0154*/ 	.byte	0x04, 0x1e
        /*0156*/ 	.short	(.L_109 - .L_108)
.L_108:
        /*0158*/ 	.word	0x00000000


	//----- nvinfo : EIATTR_CBANK_PARAM_SIZE
	.align		4
.L_109:
        /*015c*/ 	.byte	0x03, 0x19
        /*015e*/ 	.short	0x0018


	//----- nvinfo : EIATTR_PARAM_CBANK
	.align		4
        /*0160*/ 	.byte	0x04, 0x0a
        /*0162*/ 	.short	(.L_111 - .L_110)
	.align		4
.L_110:
        /*0164*/ 	.word	index@(.nv.constant0.argmax_int32_kernel)
        /*0168*/ 	.short	0x0380
        /*016a*/ 	.short	0x0018


	//----- nvinfo : EIATTR_SW_WAR
	.align		4
.L_111:
        /*016c*/ 	.byte	0x04, 0x36
        /*016e*/ 	.short	(.L_113 - .L_112)
.L_112:
        /*0170*/ 	.word	0x00000008
.L_113:


//--------------------- .nv.info.argmin_axis_last_float_kernel --------------------------
	.section	.nv.info.argmin_axis_last_float_kernel,"",@"SHT_CUDA_INFO"
	.sectionflags	@""
	.align	4


	//----- nvinfo : EIATTR_CUDA_API_VERSION
	.align		4
        /*0000*/ 	.byte	0x04, 0x37
        /*0002*/ 	.short	(.L_115 - .L_114)
.L_114:
        /*0004*/ 	.word	0x00000082


	//----- nvinfo : EIATTR_KPARAM_INFO
	.align		4
.L_115:
        /*0008*/ 	.byte	0x04, 0x17
        /*000a*/ 	.short	(.L_117 - .L_116)
.L_116:
        /*000c*/ 	.word	0x00000000
        /*0010*/ 	.short	0x0003
        /*0012*/ 	.short	0x0018
        /*0014*/ 	.byte	0x00, 0xf0, 0x21, 0x00


	//----- nvinfo : EIATTR_KPARAM_INFO
	.align		4
.L_117:
        /*0018*/ 	.byte	0x04, 0x17
        /*001a*/ 	.short	(.L_119 - .L_118)
.L_118:
        /*001c*/ 	.word	0x00000000
        /*0020*/ 	.short	0x0002
        /*0022*/ 	.short	0x0010
        /*0024*/ 	.byte	0x00, 0xf0, 0x21, 0x00


	//----- nvinfo : EIATTR_KPARAM_INFO
	.align		4
.L_119:
        /*0028*/ 	.byte	0x04, 0x17
        /*002a*/ 	.short	(.L_121 - .L_120)
.L_120:
        /*002c*/ 	.word	0x00000000
        /*0030*/ 	.short	0x0001
        /*0032*/ 	.short	0x0008
        /*0034*/ 	.byte	0x00, 0xf5, 0x21, 0x00


	//----- nvinfo : EIATTR_KPARAM_INFO
	.align		4
.L_121:
        /*0038*/ 	.byte	0x04, 0x17
        /*003a*/ 	.short	(.L_123 - .L_122)
.L_122:
        /*003c*/ 	.word	0x00000000
        /*0040*/ 	.short	0x0000
        /*0042*/ 	.short	0x0000
        /*0044*/ 	.byte	0x00, 0xf5, 0x21, 0x00


	//----- nvinfo : EIATTR_SPARSE_MMA_MASK
	.align		4
.L_123:
        /*0048*/ 	.byte	0x03, 0x50
        /*004a*/ 	.short	0x0000


	//----- nvinfo : EIATTR_MAXREG_COUNT
	.align		4
        /*004c*/ 	.byte	0x03, 0x1b
        /*004e*/ 	.short	0x00ff


	//----- nvinfo : EIATTR_NUM_BARRIERS
	.align		4
        /*0050*/ 	.byte	0x02, 0x4c
        /*0052*/ 	.byte	0x01
	.zero		1


	//----- nvinfo : EIATTR_MERCURY_ISA_VERSION
	.align		4
        /*0054*/ 	.byte	0x03, 0x5f
        /*0056*/ 	.short	0x0101


	//----- nvinfo : EIATTR_VRC_CTA_INIT_COUNT
	.align		4
        /*0058*/ 	.byte	0x02, 0x4a
	.zero		1
	.zero		1


	//----- nvinfo : EIATTR_EXIT_INSTR_OFFSETS
	.align		4
        /*005c*/ 	.byte	0x04, 0x1c
        /*005e*/ 	.short	(.L_125 - .L_124)


	//   ....[0]....
.L_124:
        /*0060*/ 	.word	0x00000060


	//   ....[1]....
        /*0064*/ 	.word	0x00000590


	//   ....[2]....
        /*0068*/ 	.word	0x00000610


	//----- nvinfo : EIATTR_CRS_STACK_SIZE
	.align		4
.L_125:
        /*006c*/ 	.byte	0x04, 0x1e
        /*006e*/ 	.short	(.L_127 - .L_126)
.L_126:
        /*0070*/ 	.word	0x00000000


	//----- nvinfo : EIATTR_CBANK_PARAM_SIZE
	.align		4
.L_127:
        /*0074*/ 	.byte	0x03, 0x19
        /*0076*/ 	.short	0x0020


	//----- nvinfo : EIATTR_PARAM_CBANK
	.align		4
        /*0078*/ 	.byte	0x04, 0x0a
        /*007a*/ 	.short	(.L_129 - .L_128)
	.align		4
.L_128:
        /*007c*/ 	.word	index@(.nv.constant0.argmin_axis_last_float_kernel)
        /*0080*/ 	.short	0x0380
        /*0082*/ 	.short	0x0020


	//----- nvinfo : EIATTR_SW_WAR
	.align		4
.L_129:
        /*0084*/ 	.byte	0x04, 0x36
        /*0086*/ 	.short	(.L_131 - .L_130)
.L_130:
        /*0088*/ 	.word	0x00000008
.L_131:


//--------------------- .nv.info.argmax_axis_last_float_kernel --------------------------
	.section	.nv.info.argmax_axis_last_float_kernel,"",@"SHT_CUDA_INFO"
	.sectionflags	@""
	.align	4


	//----- nvinfo : EIATTR_CUDA_API_VERSION
	.align		4
        /*0000*/ 	.byte	0x04, 0x37
        /*0002*/ 	.short	(.L_133 - .L_132)
.L_132:
        /*0004*/ 	.word	0x00000082


	//----- nvinfo : EIATTR_KPARAM_INFO
	.align		4
.L_133:
        /*0008*/ 	.byte	0x04, 0x17
        /*000a*/ 	.short	(.L_135 - .L_134)
.L_134:
        /*000c*/ 	.word	0x00000000
        /*0010*/ 	.short	0x0003
        /*0012*/ 	.short	0x0018
        /*0014*/ 	.byte	0x00, 0xf0, 0x21, 0x00


	//----- nvinfo : EIATTR_KPARAM_INFO
	.align		4
.L_135:
        /*0018*/ 	.byte	0x04, 0x17
        /*001a*/ 	.short	(.L_137 - .L_136)
.L_136:
        /*001c*/ 	.word	0x00000000
        /*0020*/ 	.short	0x0002
        /*0022*/ 	.short	0x0010
        /*0024*/ 	.byte	0x00, 0xf0, 0x21, 0x00


	//----- nvinfo : EIATTR_KPARAM_INFO
	.align		4
.L_137:
        /*0028*/ 	.byte	0x04, 0x17
        /*002a*/ 	.short	(.L_139 - .L_138)
.L_138:
        /*002c*/ 	.word	0x00000000
        /*0030*/ 	.short	0x0001
        /*0032*/ 	.short	0x0008
        /*0034*/ 	.byte	0x00, 0xf5, 0x21, 0x00


	//----- nvinfo : EIATTR_KPARAM_INFO
	.align		4
.L_139:
        /*0038*/ 	.byte	0x04, 0x17
        /*003a*/ 	.short	(.L_141 - .L_140)
.L_140:
        /*003c*/ 	.word	0x00000000
        /*0040*/ 	.short	0x0000
        /*0042*/ 	.short	0x0000
        /*0044*/ 	.byte	0x00, 0xf5, 0x21, 0x00


	//----- nvinfo : EIATTR_SPARSE_MMA_MASK
	.align		4
.L_141:
        /*0048*/ 	.byte	0x03, 0x50
        /*004a*/ 	.short	0x0000


	//----- nvinfo : EIATTR_MAXREG_COUNT
	.align		4
        /*004c*/ 	.byte	0x03, 0x1b
        /*004e*/ 	.short	0x00ff


	//----- nvinfo : EIATTR_NUM_BARRIERS
	.align		4
        /*0050*/ 	.byte	0x02, 0x4c
        /*0052*/ 	.byte	0x01
	.zero		1


	//----- nvinfo : EIATTR_MERCURY_ISA_VERSION
	.align		4
        /*0054*/ 	.byte	0x03, 0x5f
        /*0056*/ 	.short	0x0101


	//----- nvinfo : EIATTR_VRC_CTA_INIT_COUNT
	.align		4
        /*0058*/ 	.byte	0x02, 0x4a
	.zero		1
	.zero		1


	//----- nvinfo : EIATTR_EXIT_INSTR_OFFSETS
	.align		4
        /*005c*/ 	.byte	0x04, 0x1c
        /*005e*/ 	.short	(.L_143 - .L_142)


	//   ....[0]....
.L_142:
        /*0060*/ 	.word	0x00000060


	//   ....[1]....
        /*0064*/ 	.word	0x00000590


	//   ....[2]....
        /*0068*/ 	.word	0x00000610


	//----- nvinfo : EIATTR_CRS_STACK_SIZE
	.align		4
.L_143:
        /*006c*/ 	.byte	0x04, 0x1e
        /*006e*/ 	.short	(.L_145 - .L_144)
.L_144:
        /*0070*/ 	.word	0x00000000


	//----- nvinfo : EIATTR_CBANK_PARAM_SIZE
	.align		4
.L_145:
        /*0074*/ 	.byte	0x03, 0x19
        /*0076*/ 	.short	0x0020


	//----- nvinfo : EIATTR_PARAM_CBANK
	.align		4
        /*0078*/ 	.byte	0x04, 0x0a
        /*007a*/ 	.short	(.L_147 - .L_146)
	.align		4
.L_146:
        /*007c*/ 	.word	index@(.nv.constant0.argmax_axis_last_float_kernel)
        /*0080*/ 	.short	0x0380
        /*0082*/ 	.short	0x0020


	//----- nvinfo : EIATTR_SW_WAR
	.align		4
.L_147:
        /*0084*/ 	.byte	0x04, 0x36
        /*0086*/ 	.short	(.L_149 - .L_148)
.L_148:
        /*0088*/ 	.word	0x00000008
.L_149:


//--------------------- .nv.info.argmin_float_final_kernel --------------------------
	.section	.nv.info.argmin_float_final_kernel,"",@"SHT_CUDA_INFO"
	.sectionflags	@""
	.align	4


	//----- nvinfo : EIATTR_CUDA_API_VERSION
	.align		4
        /*0000*/ 	.byte	0x04, 0x37
        /*0002*/ 	.short	(.L_151 - .L_150)
.L_150:
        /*0004*/ 	.word	0x00000082


	//----- nvinfo : EIATTR_KPARAM_INFO
	.align		4
.L_151:
        /*0008*/ 	.byte	0x04, 0x17
        /*000a*/ 	.short	(.L_153 - .L_152)
.L_152:
        /*000c*/ 	.word	0x00000000
        /*0010*/ 	.short	0x0003
        /*0012*/ 	.short	0x0018
        /*0014*/ 	.byte	0x00, 0xf0, 0x21, 0x00


	//----- nvinfo : EIATTR_KPARAM_INFO
	.align		4
.L_153:
        /*0018*/ 	.byte	0x04, 0x17
        /*001a*/ 	.short	(.L_155 - .L_154)
.L_154:
        /*001c*/ 	.word	0x00000000
        /*0020*/ 	.short	0x0002
        /*0022*/ 	.short	0x0010
        /*0024*/ 	.byte	0x00, 0xf5, 0x21, 0x00


	//----- nvinfo : EIATTR_KPARAM_INFO
	.align		4
.L_155:
        /*0028*/ 	.byte	0x04, 0x17
        /*002a*/ 	.short	(.L_157 - .L_156)
.L_156:
        /*002c*/ 	.word	0x00000000
        /*0030*/ 	.short	0x0001
        /*0032*/ 	.short	0x0008
        /*0034*/ 	.byte	0x00, 0xf5, 0x21, 0x00


	//----- nvinfo : EIATTR_KPARAM_INFO
	.align		4
.L_157:
        /*0038*/ 	.byte	0x04, 0x17
        /*003a*/ 	.short	(.L_159 - .L_158)
.L_158:
        /*003c*/ 	.word	0x00000000
        /*0040*/ 	.short	0x0000
        /*0042*/ 	.short	0x0000
        /*0044*/ 	.byte	0x00, 0xf5, 0x21, 0x00


	//----- nvinfo : EIATTR_SPARSE_MMA_MASK
	.align		4
.L_159:
        /*0048*/ 	.byte	0x03, 0x50
        /*004a*/ 	.short	0x0000


	//----- nvinfo : EIATTR_MAXREG_COUNT
	.align		4
        /*004c*/ 	.byte	0x03, 0x1b
        /*004e*/ 	.short	0x00ff


	//----- nvinfo : EIATTR_NUM_BARRIERS
	.align		4
        /*0050*/ 	.byte	0x02, 0x4c
        /*0052*/ 	.byte	0x01
	.zero		1


	//----- nvinfo : EIATTR_MERCURY_ISA_VERSION
	.align		4
        /*0054*/ 	.byte	0x03, 0x5f
        /*0056*/ 	.short	0x0101


	//----- nvinfo : EIATTR_COOP_GROUP_MASK_REGIDS
	.align		4
        /*0058*/ 	.byte	0x04, 0x29
        /*005a*/ 	.short	(.L_161 - .L_160)


	//   ....[0]....
.L_160:
        /*005c*/ 	.word	0xffffffff


	//   ....[1]....
        /*0060*/ 	.word	0xffffffff


	//   ....[2]....
        /*0064*/ 	.word	0xffffffff


	//   ....[3]....
        /*0068*/ 	.word	0xffffffff


	//   ....[4]....
        /*006c*/ 	.word	0xffffffff


	//   ....[5]....
        /*0070*/ 	.word	0xffffffff


	//   ....[6]....
        /*0074*/ 	.word	0xffffffff


	//   ....[7]....
        /*0078*/ 	.word	0xffffffff


	//   ....[8]....
        /*007c*/ 	.word	0xffffffff


	//   ....[9]....
        /*0080*/ 	.word	0xffffffff


	//   ....[10]....
        /*0084*/ 	.word	0xffffffff


	//   ....[11]....
        /*0088*/ 	.word	0xffffffff


	//   ....[12]....
        /*008c*/ 	.word	0xffffffff


	//   ....[13]....
        /*0090*/ 	.word	0xffffffff


	//   ....[14]....
        /*0094*/ 	.word	0xffffffff


	//   ....[15]....
        /*0098*/ 	.word	0xffffffff


	//   ....[16]....
        /*009c*/ 	.word	0xffffffff


	//   ....[17]....
        /*00a0*/ 	.word	0xffffffff


	//   ....[18]....
        /*00a4*/ 	.word	0xffffffff


	//   ....[19]....
        /*00a8*/ 	.word	0xffffffff


	//   ....[20]....
        /*00ac*/ 	.word	0xffffffff


	//   ....[21]....
        /*00b0*/ 	.word	0xffffffff


	//   ....[22]....
        /*00b4*/ 	.word	0xffffffff


	//   ....[23]....
        /*00b8*/ 	.word	0xffffffff


	//   ....[24]....
        /*00bc*/ 	.word	0xffffffff


	//   ....[25]....
        /*00c0*/ 	.word	0xffffffff


	//   ....[26]....
        /*00c4*/ 	.word	0xffffffff


	//   ....[27]....
        /*00c8*/ 	.word	0xffffffff


	//   ....[28]....
        /*00cc*/ 	.word	0xffffffff


	//   ....[29]....
        /*00d0*/ 	.word	0xffffffff


	//----- nvinfo : EIATTR_COOP_GROUP_INSTR_OFFSETS
	.align		4
.L_161:
        /*00d4*/ 	.byte	0x04, 0x28
        /*00d6*/ 	.short	(.L_163 - .L_162)


	//   ....[0]....
.L_162:
        /*00d8*/ 	.word	0x00000250


	//   ....[1]....
        /*00dc*/ 	.word	0x00000280


	//   ....[2]....
        /*00e0*/ 	.word	0x00000290


	//   ....[3]....
        /*00e4*/ 	.word	0x00000310


	//   ....[4]....
        /*00e8*/ 	.word	0x00000320


	//   ....[5]....
        /*00ec*/ 	.word	0x00000330


	//   ....[6]....
        /*00f0*/ 	.word	0x000003b0


	//   ....[7]....
        /*00f4*/ 	.word	0x000003c0


	//   ....[8]....
        /*00f8*/ 	.word	0x000003d0


	//   ....[9]....
        /*00fc*/ 	.word	0x00000450


	//   ....[10]....
        /*0100*/ 	.word	0x00000460


	//   ....[11]....
        /*0104*/ 	.word	0x00000470


	//   ....[12]....
        /*0108*/ 	.word	0x00000500


	//   ....[13]....
        /*010c*/ 	.word	0x00000510


	//   ....[14]....
        /*0110*/ 	.word	0x00000520


	//   ....[15]....
        /*0114*/ 	.word	0x00000780


	//   ....[16]....
        /*0118*/ 	.word	0x000007a0


	//   ....[17]....
        /*011c*/ 	.word	0x000007b0


	//   ....[18]....
        /*0120*/ 	.word	0x00000830


	//   ....[19]....
        /*0124*/ 	.word	0x00000840


	//   ....[20]....
        /*0128*/ 	.word	0x00000850


	//   ....[21]....
        /*012c*/ 	.word	0x000008d0


	//   ....[22]....
        /*0130*/ 	.word	0x000008e0


	//   ....[23]....
        /*0134*/ 	.word	0x000008f0


	//   ....[24]....
        /*0138*/ 	.word	0x00000970


	//   ....[25]....
        /*013c*/ 	.word	0x00000980


	//   ....[26]....
        /*0140*/ 	.word	0x00000990


	//   ....[27]....
        /*0144*/ 	.word	0x00000a10


	//   ....[28]....
        /*0148*/ 	.word	0x00000a20


	//   ....[29]....
        /*014c*/ 	.word	0x00000a30


	//----- nvinfo : EIATTR_VRC_CTA_INIT_COUNT
	.align		4
.L_163:
        /*0150*/ 	.byte	0x02, 0x4a
	.zero		1
	.zero		1


	//----- nvinfo : EIATTR_EXIT_INSTR_OFFSETS
	.align		4
        /*0154*/ 	.byte	0x04, 0x1c
        /*0156*/ 	.short	(.L_165 - .L_164)


	//   ....[0]....
.L_164:
        /*0158*/ 	.word	0x00000660


	//   ....[1]....
        /*015c*/ 	.word	0x00000a70


	//   ....[2]....
        /*0160*/ 	.word	0x00000ad0


	//----- nvinfo : EIATTR_CRS_STACK_SIZE
	.align		4
.L_165:
        /*0164*/ 	.byte	0x04, 0x1e
        /*0166*/ 	.short	(.L_167 - .L_166)
.L_166:
        /*0168*/ 	.word	0x00000000


	//----- nvinfo : EIATTR_CBANK_PARAM_SIZE
	.align		4
.L_167:
        /*016c*/ 	.byte	0x03, 0x19
        /*016e*/ 	.short	0x0020


	//----- nvinfo : EIATTR_PARAM_CBANK
	.align		4
        /*0170*/ 	.byte	0x04, 0x0a
        /*0172*/ 	.short	(.L_169 - .L_168)
	.align		4
.L_168:
        /*0174*/ 	.word	index@(.nv.constant0.argmin_float_final_kernel)
        /*0178*/ 	.short	0x0380
        /*017a*/ 	.short	0x0020


	//----- nvinfo : EIATTR_SW_WAR
	.align		4
.L_169:
        /*017c*/ 	.byte	0x04, 0x36
        /*017e*/ 	.short	(.L_171 - .L_170)
.L_170:
        /*0180*/ 	.word	0x00000008
.L_171:


//--------------------- .nv.info.argmin_float_kernel --------------------------
	.section	.nv.info.argmin_float_kernel,"",@"SHT_CUDA_INFO"
	.sectionflags	@""
	.align	4


	//----- nvinfo : EIATTR_CUDA_API_VERSION
	.align		4
        /*0000*/ 	.byte	0x04, 0x37
        /*0002*/ 	.short	(.L_173 - .L_172)
.L_172:
        /*0004*/ 	.word	0x00000082


	//----- nvinfo : EIATTR_KPARAM_INFO
	.align		4
.L_173:
        /*0008*/ 	.byte	0x04, 0x17
        /*000a*/ 	.short	(.L_175 - .L_174)
.L_174:
        /*000c*/ 	.word	0x00000000
        /*0010*/ 	.short	0x0002
        /*0012*/ 	.short	0x0010
        /*0014*/ 	.byte	0x00, 0xf0, 0x21, 0x00


	//----- nvinfo : EIATTR_KPARAM_INFO
	.align		4
.L_175:
        /*0018*/ 	.byte	0x04, 0x17
        /*001a*/ 	.short	(.L_177 - .L_176)
.L_176:
        /*001c*/ 	.word	0x00000000
        /*0020*/ 	.short	0x0001
        /*0022*/ 	.short	0x0008
        /*0024*/ 	.byte	0x00, 0xf5, 0x21, 0x00


	//----- nvinfo : EIATTR_KPARAM_INFO
	.align		4
.L_177:
        /*0028*/ 	.byte	0x04, 0x17
        /*002a*/ 	.short	(.L_179 - .L_178)
.L_178:
        /*002c*/ 	.word	0x00000000
        /*0030*/ 	.short	0x0000
        /*0032*/ 	.short	0x0000
        /*0034*/ 	.byte	0x00, 0xf5, 0x21, 0x00


	//----- nvinfo : EIATTR_SPARSE_MMA_MASK
	.align		4
.L_179:
        /*0038*/ 	.byte	0x03, 0x50
        /*003a*/ 	.short	0x0000


	//----- nvinfo : EIATTR_MAXREG_COUNT
	.align		4
        /*003c*/ 	.byte	0x03, 0x1b
        /*003e*/ 	.short	0x00ff


	//----- nvinfo : EIATTR_NUM_BARRIERS
	.align		4
        /*0040*/ 	.byte	0x02, 0x4c
        /*0042*/ 	.byte	0x01
	.zero		1


	//----- nvinfo : EIATTR_MERCURY_ISA_VERSION
	.align		4
        /*0044*/ 	.byte	0x03, 0x5f
        /*0046*/ 	.short	0x0101


	//----- nvinfo : EIATTR_COOP_GROUP_MASK_REGIDS
	.align		4
        /*0048*/ 	.byte	0x04, 0x29
        /*004a*/ 	.short	(.L_181 - .L_180)


	//   ....[0]....
.L_180:
        /*004c*/ 	.word	0xffffffff


	//   ....[1]....
        /*0050*/ 	.word	0xffffffff


	//   ....[2]....
        /*0054*/ 	.word	0xffffffff


	//   ....[3]....
        /*0058*/ 	.word	0xffffffff


	//   ....[4]....
        /*005c*/ 	.word	0xffffffff


	//   ....[5]....
        /*0060*/ 	.word	0xffffffff


	//   ....[6]....
        /*0064*/ 	.word	0xffffffff


	//   ....[7]....
        /*0068*/ 	.word	0xffffffff


	//   ....[8]....
        /*006c*/ 	.word	0xffffffff


	//   ....[9]....
        /*0070*/ 	.word	0xffffffff


	//   ....[10]....
        /*0074*/ 	.word	0xffffffff


	//   ....[11]....
        /*0078*/ 	.word	0xffffffff


	//   ....[12]....
        /*007c*/ 	.word	0xffffffff


	//   ....[13]....
        /*0080*/ 	.word	0xffffffff


	//   ....[14]....
        /*0084*/ 	.word	0xffffffff


	//   ....[15]....
        /*0088*/ 	.word	0xffffffff


	//   ....[16]....
        /*008c*/ 	.word	0xffffffff


	//   ....[17]....
        /*0090*/ 	.word	0xffffffff


	//   ....[18]....
        /*0094*/ 	.word	0xffffffff


	//   ....[19]....
        /*0098*/ 	.word	0xffffffff


	//   ....[20]....
        /*009c*/ 	.word	0xffffffff


	//   ....[21]....
        /*00a0*/ 	.word	0xffffffff


	//   ....[22]....
        /*00a4*/ 	.word	0xffffffff


	//   ....[23]....
        /*00a8*/ 	.word	0xffffffff


	//   ....[24]....
        /*00ac*/ 	.word	0xffffffff


	//   ....[25]....
        /*00b0*/ 	.word	0xffffffff


	//   ....[26]....
        /*00b4*/ 	.word	0xffffffff


	//   ....[27]....
        /*00b8*/ 	.word	0xffffffff


	//   ....[28]....
        /*00bc*/ 	.word	0xffffffff


	//   ....[29]....
        /*00c0*/ 	.word	0xffffffff


	//----- nvinfo : EIATTR_COOP_GROUP_INSTR_OFFSETS
	.align		4
.L_181:
        /*00c4*/ 	.byte	0x04, 0x28
        /*00c6*/ 	.short	(.L_183 - .L_182)


	//   ....[0]....
.L_182:
        /*00c8*/ 	.word	0x00000270


	//   ....[1]....
        /*00cc*/ 	.word	0x000002a0


	//   ....[2]....
        /*00d0*/ 	.word	0x000002b0


	//   ....[3]....
        /*00d4*/ 	.word	0x00000330


	//   ....[4]....
        /*00d8*/ 	.word	0x00000340


	//   ....[5]....
        /*00dc*/ 	.word	0x00000350


	//   ....[6]....
        /*00e0*/ 	.word	0x000003d0


	//   ....[7]....
        /*00e4*/ 	.word	0x000003e0


	//   ....[8]....
        /*00e8*/ 	.word	0x000003f0


	//   ....[9]....
        /*00ec*/ 	.word	0x00000470


	//   ....[10]....
        /*00f0*/ 	.word	0x00000480


	//   ....[11]....
        /*00f4*/ 	.word	0x00000490


	//   ....[12]....
        /*00f8*/ 	.word	0x00000520


	//   ....[13]....
        /*00fc*/ 	.word	0x00000530


	//   ....[14]....
        /*0100*/ 	.word	0x00000540


	//   ....[15]....
        /*0104*/ 	.word	0x00000790


	//   ....[16]....
        /*0108*/ 	.word	0x000007b0


	//   ....[17]....
        /*010c*/ 	.word	0x000007c0


	//   ....[18]....
        /*0110*/ 	.word	0x00000840


	//   ....[19]....
        /*0114*/ 	.word	0x00000850


	//   ....[20]....
        /*0118*/ 	.word	0x00000860


	//   ....[21]....
        /*011c*/ 	.word	0x000008e0


	//   ....[22]....
        /*0120*/ 	.word	0x000008f0


	//   ....[23]....
        /*0124*/ 	.word	0x00000900


	//   ....[24]....
        /*0128*/ 	.word	0x00000980


	//   ....[25]....
        /*012c*/ 	.word	0x00000990


	//   ....[26]....
        /*0130*/ 	.word	0x000009a0


	//   ....[27]....
        /*0134*/ 	.word	0x00000a20


	//   ....[28]....
        /*0138*/ 	.word	0x00000a30


	//   ....[29]....
        /*013c*/ 	.word	0x00000a40


	//----- nvinfo : EIATTR_VRC_CTA_INIT_COUNT
	.align		4
.L_183:
        /*0140*/ 	.byte	0x02, 0x4a
	.zero		1
	.zero		1


	//----- nvinfo : EIATTR_EXIT_INSTR_OFFSETS
	.align		4
        /*0144*/ 	.byte	0x04, 0x1c
        /*0146*/ 	.short	(.L_185 - .L_184)


	//   ....[0]....
.L_184:
        /*0148*/ 	.word	0x00000680


	//   ....[1]....
        /*014c*/ 	.word	0x00000a60


	//   ....[2]....
        /*0150*/ 	.word	0x00000af0


	//----- nvinfo : EIATTR_CRS_STACK_SIZE
	.align		4
.L_185:
        /*0154*/ 	.byte	0x04, 0x1e
        /*0156*/ 	.short	(.L_187 - .L_186)
.L_186:
        /*0158*/ 	.word	0x00000000


	//----- nvinfo : EIATTR_CBANK_PARAM_SIZE
	.align		4
.L_187:
        /*015c*/ 	.byte	0x03, 0x19
        /*015e*/ 	.short	0x0018


	//----- nvinfo : EIATTR_PARAM_CBANK
	.align		4
        /*0160*/ 	.byte	0x04, 0x0a
        /*0162*/ 	.short	(.L_189 - .L_188)
	.align		4
.L_188:
        /*0164*/ 	.word	index@(.nv.constant0.argmin_float_kernel)
        /*0168*/ 	.short	0x0380
        /*016a*/ 	.short	0x0018


	//----- nvinfo : EIATTR_SW_WAR
	.align		4
.L_189:
        /*016c*/ 	.byte	0x04, 0x36
        /*016e*/ 	.short	(.L_191 - .L_190)
.L_190:
        /*0170*/ 	.word	0x00000008
.L_191:


//--------------------- .nv.info.argmax_float_final_kernel --------------------------
	.section	.nv.info.argmax_float_final_kernel,"",@"SHT_CUDA_INFO"
	.sectionflags	@""
	.align	4


	//----- nvinfo : EIATTR_CUDA_API_VERSION
	.align		4
        /*0000*/ 	.byte	0x04, 0x37
        /*0002*/ 	.short	(.L_193 - .L_192)
.L_192:
        /*0004*/ 	.word	0x00000082


	//----- nvinfo : EIATTR_KPARAM_INFO
	.align		4
.L_193:
        /*0008*/ 	.byte	0x04, 0x17
        /*000a*/ 	.short	(.L_195 - .L_194)
.L_194:
        /*000c*/ 	.word	0x00000000
        /*0010*/ 	.short	0x0003
        /*0012*/ 	.short	0x0018
        /*0014*/ 	.byte	0x00, 0xf0, 0x21, 0x00


	//----- nvinfo : EIATTR_KPARAM_INFO
	.align		4
.L_195:
        /*0018*/ 	.byte	0x04, 0x17
        /*001a*/ 	.short	(.L_197 - .L_196)
.L_196:
        /*001c*/ 	.word	0x00000000
        /*0020*/ 	.short	0x0002
        /*0022*/ 	.short	0x0010
        /*0024*/ 	.byte	0x00, 0xf5, 0x21, 0x00


	//----- nvinfo : EIATTR_KPARAM_INFO
	.align		4
.L_197:
        /*0028*/ 	.byte	0x04, 0x17
        /*002a*/ 	.short	(.L_199 - .L_198)
.L_198:
        /*002c*/ 	.word	0x00000000
        /*0030*/ 	.short	0x0001
        /*0032*/ 	.short	0x0008
        /*0034*/ 	.byte	0x00, 0xf5, 0x21, 0x00


	//----- nvinfo : EIATTR_KPARAM_INFO
	.align		4
.L_199:
        /*0038*/ 	.byte	0x04, 0x17
        /*003a*/ 	.short	(.L_201 - .L_200)
.L_200:
        /*003c*/ 	.word	0x00000000
        /*0040*/ 	.short	0x0000
        /*0042*/ 	.short	0x0000
        /*0044*/ 	.byte	0x00, 0xf5, 0x21, 0x00


	//----- nvinfo : EIATTR_SPARSE_MMA_MASK
	.align		4
.L_201:
        /*0048*/ 	.byte	0x03, 0x50
        /*004a*/ 	.short	0x0000


	//----- nvinfo : EIATTR_MAXREG_COUNT
	.align		4
        /*004c*/ 	.byte	0x03, 0x1b
        /*004e*/ 	.short	0x00ff


	//----- nvinfo : EIATTR_NUM_BARRIERS
	.align		4
        /*0050*/ 	.byte	0x02, 0x4c
        /*0052*/ 	.byte	0x01
	.zero		1


	//----- nvinfo : EIATTR_MERCURY_ISA_VERSION
	.align		4
        /*0054*/ 	.byte	0x03, 0x5f
        /*0056*/ 	.short	0x0101


	//----- nvinfo : EIATTR_COOP_GROUP_MASK_REGIDS
	.align		4
        /*0058*/ 	.byte	0x04, 0x29
        /*005a*/ 	.short	(.L_203 - .L_202)


	//   ....[0]....
.L_202:
        /*005c*/ 	.word	0xffffffff


	//   ....[1]....
        /*0060*/ 	.word	0xffffffff


	//   ....[2]....
        /*0064*/ 	.word	0xffffffff


	//   ....[3]....
        /*0068*/ 	.word	0xffffffff


	//   ....[4]....
        /*006c*/ 	.word	0xffffffff


	//   ....[5]....
        /*0070*/ 	.word	0xffffffff


	//   ....[6]....
        /*0074*/ 	.word	0xffffffff


	//   ....[7]....
        /*0078*/ 	.word	0xffffffff


	//   ....[8]....
        /*007c*/ 	.word	0xffffffff


	//   ....[9]....
        /*0080*/ 	.word	0xffffffff


	//   ....[10]....
        /*0084*/ 	.word	0xffffffff


	//   ....[11]....
        /*0088*/ 	.word	0xffffffff


	//   ....[12]....
        /*008c*/ 	.word	0xffffffff


	//   ....[13]....
        /*0090*/ 	.word	0xffffffff


	//   ....[14]....
        /*0094*/ 	.word	0xffffffff


	//   ....[15]....
        /*0098*/ 	.word	0xffffffff


	//   ....[16]....
        /*009c*/ 	.word	0xffffffff


	//   ....[17]....
        /*00a0*/ 	.word	0xffffffff


	//   ....[18]....
        /*00a4*/ 	.word	0xffffffff


	//   ....[19]....
        /*00a8*/ 	.word	0xffffffff


	//   ....[20]....
        /*00ac*/ 	.word	0xffffffff


	//   ....[21]....
        /*00b0*/ 	.word	0xffffffff


	//   ....[22]....
        /*00b4*/ 	.word	0xffffffff


	//   ....[23]....
        /*00b8*/ 	.word	0xffffffff


	//   ....[24]....
        /*00bc*/ 	.word	0xffffffff


	//   ....[25]....
        /*00c0*/ 	.word	0xffffffff


	//   ....[26]....
        /*00c4*/ 	.word	0xffffffff


	//   ....[27]....
        /*00c8*/ 	.word	0xffffffff


	//   ....[28]....
        /*00cc*/ 	.word	0xffffffff


	//   ....[29]....
        /*00d0*/ 	.word	0xffffffff


	//----- nvinfo : EIATTR_COOP_GROUP_INSTR_OFFSETS
	.align		4
.L_203:
        /*00d4*/ 	.byte	0x04, 0x28
        /*00d6*/ 	.short	(.L_205 - .L_204)


	//   ....[0]....
.L_204:
        /*00d8*/ 	.word	0x00000250


	//   ....[1]....
        /*00dc*/ 	.word	0x00000280


	//   ....[2]....
        /*00e0*/ 	.word	0x00000290


	//   ....[3]....
        /*00e4*/ 	.word	0x00000310


	//   ....[4]....
        /*00e8*/ 	.word	0x00000320


	//   ....[5]....
        /*00ec*/ 	.word	0x00000330


	//   ....[6]....
        /*00f0*/ 	.word	0x000003b0


	//   ....[7]....
        /*00f4*/ 	.word	0x000003c0


	//   ....[8]....
        /*00f8*/ 	.word	0x000003d0


	//   ....[9]....
        /*00fc*/ 	.word	0x00000450


	//   ....[10]....
        /*0100*/ 	.word	0x00000460


	//   ....[11]....
        /*0104*/ 	.word	0x00000470


	//   ....[12]....
        /*0108*/ 	.word	0x00000500


	//   ....[13]....
        /*010c*/ 	.word	0x00000510


	//   ....[14]....
        /*0110*/ 	.word	0x00000520


	//   ....[15]....
        /*0114*/ 	.word	0x00000780


	//   ....[16]....
        /*0118*/ 	.word	0x000007a0


	//   ....[17]....
        /*011c*/ 	.word	0x000007b0


	//   ....[18]....
        /*0120*/ 	.word	0x00000830


	//   ....[19]....
        /*0124*/ 	.word	0x00000840


	//   ....[20]....
        /*0128*/ 	.word	0x00000850


	//   ....[21]....
        /*012c*/ 	.word	0x000008d0


	//   ....[22]....
        /*0130*/ 	.word	0x000008e0


	//   ....[23]....
        /*0134*/ 	.word	0x000008f0


	//   ....[24]....
        /*0138*/ 	.word	0x00000970


	//   ....[25]....
        /*013c*/ 	.word	0x00000980


	//   ....[26]....
        /*0140*/ 	.word	0x00000990


	//   ....[27]....
        /*0144*/ 	.word	0x00000a10


	//   ....[28]....
        /*0148*/ 	.word	0x00000a20


	//   ....[29]....
        /*014c*/ 	.word	0x00000a30


	//----- nvinfo : EIATTR_VRC_CTA_INIT_COUNT
	.align		4
.L_205:
        /*0150*/ 	.byte	0x02, 0x4a
	.zero		1
	.zero		1


	//----- nvinfo : EIATTR_EXIT_INSTR_OFFSETS
	.align		4
        /*0154*/ 	.byte	0x04, 0x1c
        /*0156*/ 	.short	(.L_207 - .L_206)


	//   ....[0]....
.L_206:
        /*0158*/ 	.word	0x00000660


	//   ....[1]....
        /*015c*/ 	.word	0x00000a70


	//   ....[2]....
        /*0160*/ 	.word	0x00000ad0


	//----- nvinfo : EIATTR_CRS_STACK_SIZE
	.align		4
.L_207:
        /*0164*/ 	.byte	0x04, 0x1e
        /*0166*/ 	.short	(.L_209 - .L_208)
.L_208:
        /*0168*/ 	.word	0x00000000


	//----- nvinfo : EIATTR_CBANK_PARAM_SIZE
	.align		4
.L_209:
        /*016c*/ 	.byte	0x03, 0x19
        /*016e*/ 	.short	0x0020


	//----- nvinfo : EIATTR_PARAM_CBANK
	.align		4
        /*0170*/ 	.byte	0x04, 0x0a
        /*0172*/ 	.short	(.L_211 - .L_210)
	.align		4
.L_210:
        /*0174*/ 	.word	index@(.nv.constant0.argmax_float_final_kernel)
        /*0178*/ 	.short	0x0380
        /*017a*/ 	.short	0x0020


	//----- nvinfo : EIATTR_SW_WAR
	.align		4
.L_211:
        /*017c*/ 	.byte	0x04, 0x36
        /*017e*/ 	.short	(.L_213 - .L_212)
.L_212:
        /*0180*/ 	.word	0x00000008
.L_213:


//--------------------- .nv.info.argmax_float_kernel --------------------------
	.section	.nv.info.argmax_float_kernel,"",@"SHT_CUDA_INFO"
	.sectionflags	@""
	.align	4


	//----- nvinfo : EIATTR_CUDA_API_VERSION
	.align		4
        /*0000*/ 	.byte	0x04, 0x37
        /*0002*/ 	.short	(.L_215 - .L_214)
.L_214:
        /*0004*/ 	.word	0x00000082


	//----- nvinfo : EIATTR_KPARAM_INFO
	.align		4
.L_215:
        /*0008*/ 	.byte	0x04, 0x17
        /*000a*/ 	.short	(.L_217 - .L_216)
.L_216:
        /*000c*/ 	.word	0x00000000
        /*0010*/ 	.short	0x0002
        /*0012*/ 	.short	0x0010
        /*0014*/ 	.byte	0x00, 0xf0, 0x21, 0x00


	//----- nvinfo : EIATTR_KPARAM_INFO
	.align		4
.L_217:
        /*0018*/ 	.byte	0x04, 0x17
        /*001a*/ 	.short	(.L_219 - .L_218)
.L_218:
        /*001c*/ 	.word	0x00000000
        /*0020*/ 	.short	0x0001
        /*0022*/ 	.short	0x0008
        /*0024*/ 	.byte	0x00, 0xf5, 0x21, 0x00


	//----- nvinfo : EIATTR_KPARAM_INFO
	.align		4
.L_219:
        /*0028*/ 	.byte	0x04, 0x17
        /*002a*/ 	.short	(.L_221 - .L_220)
.L_220:
        /*002c*/ 	.word	0x00000000
        /*0030*/ 	.short	0x0000
        /*0032*/ 	.short	0x0000
        /*0034*/ 	.byte	0x00, 0xf5, 0x21, 0x00


	//----- nvinfo : EIATTR_SPARSE_MMA_MASK
	.align		4
.L_221:
        /*0038*/ 	.byte	0x03, 0x50
        /*003a*/ 	.short	0x0000


	//----- nvinfo : EIATTR_MAXREG_COUNT
	.align		4
        /*003c*/ 	.byte	0x03, 0x1b
        /*003e*/ 	.short	0x00ff


	//----- nvinfo : EIATTR_NUM_BARRIERS
	.align		4
        /*0040*/ 	.byte	0x02, 0x4c
        /*0042*/ 	.byte	0x01
	.zero		1


	//----- nvinfo : EIATTR_MERCURY_ISA_VERSION
	.align		4
        /*0044*/ 	.byte	0x03, 0x5f
        /*0046*/ 	.short	0x0101


	//----- nvinfo : EIATTR_COOP_GROUP_MASK_REGIDS
	.align		4
        /*0048*/ 	.byte	0x04, 0x29
        /*004a*/ 	.short	(.L_223 - .L_222)


	//   ....[0]....
.L_222:
        /*004c*/ 	.word	0xffffffff


	//   ....[1]....
        /*0050*/ 	.word	0xffffffff


	//   ....[2]....
        /*0054*/ 	.word	0xffffffff


	//   ....[3]....
        /*0058*/ 	.word	0xffffffff


	//   ....[4]....
        /*005c*/ 	.word	0xffffffff


	//   ....[5]....
        /*0060*/ 	.word	0xffffffff


	//   ....[6]....
        /*0064*/ 	.word	0xffffffff


	//   ....[7]....
        /*0068*/ 	.word	0xffffffff


	//   ....[8]....
        /*006c*/ 	.word	0xffffffff


	//   ....[9]....
        /*0070*/ 	.word	0xffffffff


	//   ....[10]....
        /*0074*/ 	.word	0xffffffff


	//   ....[11]....
        /*0078*/ 	.word	0xffffffff


	//   ....[12]....
        /*007c*/ 	.word	0xffffffff


	//   ....[13]....
        /*0080*/ 	.word	0xffffffff


	//   ....[14]....
        /*0084*/ 	.word	0xffffffff


	//   ....[15]....
        /*0088*/ 	.word	0xffffffff


	//   ....[16]....
        /*008c*/ 	.word	0xffffffff


	//   ....[17]....
        /*0090*/ 	.word	0xffffffff


	//   ....[18]....
        /*0094*/ 	.word	0xffffffff


	//   ....[19]....
        /*0098*/ 	.word	0xffffffff


	//   ....[20]....
        /*009c*/ 	.word	0xffffffff


	//   ....[21]....
        /*00a0*/ 	.word	0xffffffff


	//   ....[22]....
        /*00a4*/ 	.word	0xffffffff


	//   ....[23]....
        /*00a8*/ 	.word	0xffffffff


	//   ....[24]....
        /*00ac*/ 	.word	0xffffffff


	//   ....[25]....
        /*00b0*/ 	.word	0xffffffff


	//   ....[26]....
        /*00b4*/ 	.word	0xffffffff


	//   ....[27]....
        /*00b8*/ 	.word	0xffffffff


	//   ....[28]....
        /*00bc*/ 	.word	0xffffffff


	//   ....[29]....
        /*00c0*/ 	.word	0xffffffff


	//----- nvinfo : EIATTR_COOP_GROUP_INSTR_OFFSETS
	.align		4
.L_223:
        /*00c4*/ 	.byte	0x04, 0x28
        /*00c6*/ 	.short	(.L_225 - .L_224)


	//   ....[0]....
.L_224:
        /*00c8*/ 	.word	0x00000270


	//   ....[1]....
        /*00cc*/ 	.word	0x000002a0


	//   ....[2]....
        /*00d0*/ 	.word	0x000002b0


	//   ....[3]....
        /*00d4*/ 	.word	0x00000330


	//   ....[4]....
        /*00d8*/ 	.word	0x00000340


	//   ....[5]....
        /*00dc*/ 	.word	0x00000350


	//   ....[6]....
        /*00e0*/ 	.word	0x000003d0


	//   ....[7]....
        /*00e4*/ 	.word	0x000003e0


	//   ....[8]....
        /*00e8*/ 	.word	0x000003f0


	//   ....[9]....
        /*00ec*/ 	.word	0x00000470


	//   ....[10]....
        /*00f0*/ 	.word	0x00000480


	//   ....[11]....
        /*00f4*/ 	.word	0x00000490


	//   ....[12]....
        /*00f8*/ 	.word	0x00000520


	//   ....[13]....
        /*00fc*/ 	.word	0x00000530


	//   ....[14]....
        /*0100*/ 	.word	0x00000540


	//   ....[15]....
        /*0104*/ 	.word	0x00000790


	//   ....[16]....
        /*0108*/ 	.word	0x000007b0


	//   ....[17]....
        /*010c*/ 	.word	0x000007c0


	//   ....[18]....
        /*0110*/ 	.word	0x00000840


	//   ....[19]....
        /*0114*/ 	.word	0x00000850


	//   ....[20]....
        /*0118*/ 	.word	0x00000860


	//   ....[21]....
        /*011c*/ 	.word	0x000008e0


	//   ....[22]....
        /*0120*/ 	.word	0x000008f0


	//   ....[23]....
        /*0124*/ 	.word	0x00000900


	//   ....[24]....
        /*0128*/ 	.word	0x00000980


	//   ....[25]....
        /*012c*/ 	.word	0x00000990


	//   ....[26]....
        /*0130*/ 	.word	0x000009a0


	//   ....[27]....
        /*0134*/ 	.word	0x00000a20


	//   ....[28]....
        /*0138*/ 	.word	0x00000a30


	//   ....[29]....
        /*013c*/ 	.word	0x00000a40


	//----- nvinfo : EIATTR_VRC_CTA_INIT_COUNT
	.align		4
.L_225:
        /*0140*/ 	.byte	0x02, 0x4a
	.zero		1
	.zero		1


	//----- nvinfo : EIATTR_EXIT_INSTR_OFFSETS
	.align		4
        /*0144*/ 	.byte	0x04, 0x1c
        /*0146*/ 	.short	(.L_227 - .L_226)


	//   ....[0]....
.L_226:
        /*0148*/ 	.word	0x00000680


	//   ....[1]....
        /*014c*/ 	.word	0x00000a60


	//   ....[2]....
        /*0150*/ 	.word	0x00000af0


	//----- nvinfo : EIATTR_CRS_STACK_SIZE
	.align		4
.L_227:
        /*0154*/ 	.byte	0x04, 0x1e
        /*0156*/ 	.short	(.L_229 - .L_228)
.L_228:
        /*0158*/ 	.word	0x00000000


	//----- nvinfo : EIATTR_CBANK_PARAM_SIZE
	.align		4
.L_229:
        /*015c*/ 	.byte	0x03, 0x19
        /*015e*/ 	.short	0x0018


	//----- nvinfo : EIATTR_PARAM_CBANK
	.align		4
        /*0160*/ 	.byte	0x04, 0x0a
        /*0162*/ 	.short	(.L_231 - .L_230)
	.align		4
.L_230:
        /*0164*/ 	.word	index@(.nv.constant0.argmax_float_kernel)
        /*0168*/ 	.short	0x0380
        /*016a*/ 	.short	0x0018


	//----- nvinfo : EIATTR_SW_WAR
	.align		4
.L_231:
        /*016c*/ 	.byte	0x04, 0x36
        /*016e*/ 	.short	(.L_233 - .L_232)
.L_232:
        /*0170*/ 	.word	0x00000008
.L_233:


//--------------------- .nv.callgraph             --------------------------
	.section	.nv.callgraph,"",@"SHT_CUDA_CALLGRAPH"
	.align	4
	.sectionentsize	8
	.align		4
        /*0000*/ 	.word	0x00000000
	.align		4
        /*0004*/ 	.word	0xffffffff
	.align		4
        /*0008*/ 	.word	0x00000000
	.align		4
        /*000c*/ 	.word	0xfffffffe
	.align		4
        /*0010*/ 	.word	0x00000000
	.align		4
        /*0014*/ 	.word	0xfffffffd
	.align		4
        /*0018*/ 	.word	0x00000000
	.align		4
        /*001c*/ 	.word	0xfffffffc


//--------------------- .text.partial_argmax_float_kernel --------------------------
	.section	.text.partial_argmax_float_kernel,"ax",@progbits
	.align	128
        .global         partial_argmax_float_kernel
        .type           partial_argmax_float_kernel,@function
        .size           partial_argmax_float_kernel,(.L_x_83 - partial_argmax_float_kernel)
        .other          partial_argmax_float_kernel,@"STO_CUDA_ENTRY STV_DEFAULT"
partial_argmax_float_kernel:
.text.partial_argmax_float_kernel:
[----:B------:R-:W-:Y:S01]  /*0000*/  LDC R1, c[0x0][0x37c] ;  /* 0x0000df00ff017b82 */ /* 0x000fe20000000800 */
[----:B------:R-:W0:Y:S01]  /*0010*/  S2R R12, SR_TID.X ;  /* 0x00000000000c7919 */ /* 0x000e220000002100 */
[----:B------:R-:W1:Y:S06]  /*0020*/  LDCU UR4, c[0x0][0x3a0] ;  /* 0x00007400ff0477ac */ /* 0x000e6c0008000800 */
[----:B------:R-:W2:Y:S01]  /*0030*/  S2UR UR5, SR_CgaCtaId ;  /* 0x00000000000579c3 */ /* 0x000ea20000008800 */
[----:B------:R-:W-:Y:S01]  /*0040*/  IMAD.MOV.U32 R13, RZ, RZ, RZ ;  /* 0x000000ffff0d7224 */ /* 0x000fe200078e00ff */
[----:B------:R-:W-:Y:S01]  /*0050*/  BSSY.RECONVERGENT B1, `(.L_x_0) ;  /* 0x00000a8000017945 */ /* 0x000fe20003800200 */
[----:B------:R-:W3:Y:S01]  /*0060*/  LDCU.64 UR10, c[0x0][0x398] ;  /* 0x00007300ff0a77ac */ /* 0x000ee20008000a00 */
[----:B------:R-:W4:Y:S04]  /*0070*/  LDCU.64 UR8, c[0x0][0x358] ;  /* 0x00006b00ff0877ac */ /* 0x000f280008000a00 */
[----:B------:R-:W5:Y:S01]  /*0080*/  S2UR UR7, SR_CTAID.X ;  /* 0x00000000000779c3 */ /* 0x000f620000002500 */
[----:B------:R-:W3:Y:S07]  /*0090*/  LDCU UR12, c[0x0][0x3a0] ;  /* 0x00007400ff0c77ac */ /* 0x000eee0008000800 */
[----:B------:R-:W5:Y:S01]  /*00a0*/  LDC R15, c[0x0][0x360] ;  /* 0x0000d800ff0f7b82 */ /* 0x000f620000000800 */
[----:B-1----:R-:W-:Y:S01]  /*00b0*/  IMAD.U32 R0, RZ, RZ, UR4 ;  /* 0x00000004ff007e24 */ /* 0x002fe2000f8e00ff */
[----:B------:R-:W-:-:S02]  /*00c0*/  UMOV UR4, 0x400 ;  /* 0x0000040000047882 */ /* 0x000fc40000000000 */
[----:B--2---:R-:W-:Y:S02]  /*00d0*/  ULEA UR4, UR5, UR4, 0x18 ;  /* 0x0000000405047291 */ /* 0x004fe4000f8ec0ff */
[----:B0-----:R-:W-:-:S04]  /*00e0*/  ISETP.GE.U32.AND P0, PT, R12, R0, PT ;  /* 0x000000000c00720c */ /* 0x001fc80003f06070 */
[----:B------:R-:W-:Y:S02]  /*00f0*/  LEA R2, R0, UR4, 0x2 ;  /* 0x0000000400027c11 */ /* 0x000fe4000f8e10ff */
[----:B------:R-:W-:-:S03]  /*0100*/  LEA R3, R12, UR4, 0x2 ;  /* 0x000000040c037c11 */ /* 0x000fc6000f8e10ff */
[----:B------:R-:W-:Y:S02]  /*0110*/  IMAD R4, R12, 0x8, R2 ;  /* 0x000000080c047824 */ /* 0x000fe400078e0202 */
[----:B-----5:R-:W-:-:S04]  /*0120*/  IMAD.WIDE.U32 R14, R15, UR7, R12 ;  /* 0x000000070f0e7c25 */ /* 0x020fc8000f8e000c */
[----:B------:R-:W-:-:S05]  /*0130*/  @!P0 IMAD.MOV.U32 R6, RZ, RZ, -0x800001 ;  /* 0xff7fffffff068424 */ /* 0x000fca00078e00ff */
[----:B------:R0:W-:Y:S04]  /*0140*/  @!P0 STS [R3], R6 ;  /* 0x0000000603008388 */ /* 0x0001e80000000800 */
[----:B------:R0:W-:Y:S01]  /*0150*/  @!P0 STS.64 [R4], RZ ;  /* 0x000000ff04008388 */ /* 0x0001e20000000a00 */
[----:B------:R-:W-:Y:S01]  /*0160*/  BAR.SYNC.DEFER_BLOCKING 0x0 ;  /* 0x0000000000007b1d */ /* 0x000fe20000010000 */
[----:B---3--:R-:W-:-:S04]  /*0170*/  ISETP.GE.U32.AND P0, PT, R14, UR10, PT ;  /* 0x0000000a0e007c0c */ /* 0x008fc8000bf06070 */
[----:B------:R-:W-:-:S13]  /*0180*/  ISETP.GE.U32.AND.EX P0, PT, R15, UR11, PT, P0 ;  /* 0x0000000b0f007c0c */ /* 0x000fda000bf06100 */
[----:B0---4-:R-:W-:Y:S05]  /*0190*/  @P0 BRA `(.L_x_1) ;  /* 0x00000008004c0947 */ /* 0x011fea0003800000 */
[----:B------:R-:W0:Y:S01]  /*01a0*/  LDCU.64 UR10, c[0x0][0x380] ;  /* 0x00007000ff0a77ac */ /* 0x000e220008000a00 */
[----:B------:R-:W-:Y:S02]  /*01b0*/  ISETP.NE.AND P0, PT, R0, RZ, PT ;  /* 0x000000ff0000720c */ /* 0x000fe40003f05270 */
[----:B0-----:R-:W-:-:S04]  /*01c0*/  LEA R8, P1, R14, UR10, 0x2 ;  /* 0x0000000a0e087c11 */ /* 0x001fc8000f8210ff */
[----:B------:R-:W-:-:S07]  /*01d0*/  LEA.HI.X R9, R14, UR11, R15, 0x2, P1 ;  /* 0x0000000b0e097c11 */ /* 0x000fce00088f140f */
[----:B------:R-:W-:Y:S05]  /*01e0*/  @!P0 BRA `(.L_x_1) ;  /* 0x0000000800388947 */ /* 0x000fea0003800000 */
[----:B------:R0:W5:Y:S01]  /*01f0*/  LDG.E.CONSTANT R5, desc[UR8][R8.64] ;  /* 0x0000000808057981 */ /* 0x000162000c1e9900 */
[----:B------:R-:W-:-:S07]  /*0200*/  IMAD.MOV.U32 R7, RZ, RZ, RZ ;  /* 0x000000ffff077224 */ /* 0x000fce00078e00ff */
.L_x_3:
[----:B------:R-:W-:-:S05]  /*0210*/  LEA R6, R7, UR4, 0x2 ;  /* 0x0000000407067c11 */ /* 0x000fca000f8e10ff */
[----:B------:R-:W1:Y:S02]  /*0220*/  LDS R0, [R6] ;  /* 0x0000000006007984 */ /* 0x000e640000000800 */
[----:B-1---5:R-:W-:-:S13]  /*0230*/  FSETP.GT.AND P0, PT, R5, R0, PT ;  /* 0x000000000500720b */ /* 0x022fda0003f04000 */
[----:B------:R-:W-:Y:S05]  /*0240*/  @P0 BRA `(.L_x_2) ;  /* 0x0000000000140947 */ /* 0x000fea0003800000 */
[----:B------:R-:W-:Y:S02]  /*0250*/  VIADD R7, R7, 0x1 ;  /* 0x0000000107077836 */ /* 0x000fe40000000000 */
[----:B------:R-:W-:-:S05]  /*0260*/  IMAD.U32 R0, RZ, RZ, UR12 ;  /* 0x0000000cff007e24 */ /* 0x000fca000f8e00ff */
[----:B------:R-:W-:-:S13]  /*0270*/  ISETP.NE.AND P0, PT, R7, R0, PT ;  /* 0x000000000700720c */ /* 0x000fda0003f05270 */
[----:B------:R-:W-:Y:S05]  /*0280*/  @P0 BRA `(.L_x_3) ;  /* 0xfffffffc00e00947 */ /* 0x000fea000383ffff */
[----:B------:R-:W-:Y:S05]  /*0290*/  BRA `(.L_x_1) ;  /* 0x00000008000c7947 */ /* 0x000fea0003800000 */
.L_x_2:
[----:B------:R-:W1:Y:S01]  /*02a0*/  LDCU UR5, c[0x0][0x3a0] ;  /* 0x00007400ff0577ac */ /* 0x000e620008000800 */
[----:B------:R-:W-:Y:S01]  /*02b0*/  BSSY.RECONVERGENT B0, `(.L_x_4) ;  /* 0x000007e000007945 */ /* 0x000fe20003800200 */
[----:B-1----:R-:W-:-:S04]  /*02c0*/  IMAD.U32 R0, RZ, RZ, UR5 ;  /* 0x00000005ff007e24 */ /* 0x002fc8000f8e00ff */
[----:B0-----:R-:W-:-:S05]  /*02d0*/  VIADD R9, R0, 0xffffffff ;  /* 0xffffffff00097836 */ /* 0x001fca0000000000 */
[----:B------:R-:W-:-:S13]  /*02e0*/  ISETP.GT.U32.AND P0, PT, R9, R7, PT ;  /* 0x000000070900720c */ /* 0x000fda0003f04070 */
[----:B------:R-:W-:Y:S05]  /*02f0*/  @!P0 BRA `(.L_x_5) ;  /* 0x0000000400e48947 */ /* 0x000fea0003800000 */
[----:B------:R-:W0:Y:S01]  /*0300*/  LDCU UR5, c[0x0][0x3a0] ;  /* 0x00007400ff0577ac */ /* 0x000e220008000800 */
[----:B------:R-:W-:Y:S01]  /*0310*/  IADD3 R8, PT, PT, -R7, -0x2, R0 ;  /* 0xfffffffe07087810 */ /* 0x000fe20007ffe100 */
[----:B------:R-:W-:Y:S03]  /*0320*/  BSSY.RECONVERGENT B2, `(.L_x_6) ;  /* 0x0000031000027945 */ /* 0x000fe60003800200 */
[----:B------:R-:W-:Y:S01]  /*0330*/  ISETP.GE.U32.AND P0, PT, R8, 0x7, PT ;  /* 0x000000070800780c */ /* 0x000fe20003f06070 */
[----:B------:R-:W-:Y:S02]  /*0340*/  IMAD.IADD R8, R9, 0x1, -R7 ;  /* 0x0000000109087824 */ /* 0x000fe400078e0a07 */
[----:B0-----:R-:W-:-:S10]  /*0350*/  IMAD.U32 R21, RZ, RZ, UR5 ;  /* 0x00000005ff157e24 */ /* 0x001fd4000f8e00ff */
[----:B------:R-:W-:Y:S05]  /*0360*/  @!P0 BRA `(.L_x_7) ;  /* 0x0000000000b08947 */ /* 0x000fea0003800000 */
[----:B------:R-:W-:Y:S01]  /*0370*/  BSSY.RECONVERGENT B3, `(.L_x_8) ;  /* 0x000002a000037945 */ /* 0x000fe20003800200 */
[----:B------:R-:W-:Y:S01]  /*0380*/  IMAD.MOV.U32 R11, RZ, RZ, RZ ;  /* 0x000000ffff0b7224 */ /* 0x000fe200078e00ff */
[----:B------:R-:W-:-:S07]  /*0390*/  LOP3.LUT R10, R8, 0xfffffff8, RZ, 0xc0, !PT ;  /* 0xfffffff8080a7812 */ /* 0x000fce00078ec0ff */
.L_x_9:
[C---:B------:R-:W-:Y:S01]  /*03a0*/  LEA R22, R9.reuse, UR4, 0x2 ;  /* 0x0000000409167c11 */ /* 0x040fe2000f8e10ff */
[----:B0-----:R-:W-:Y:S02]  /*03b0*/  IMAD R23, R9, 0x8, R2 ;  /* 0x0000000809177824 */ /* 0x001fe400078e0202 */
[----:B------:R-:W-:Y:S02]  /*03c0*/  VIADD R11, R11, 0x8 ;  /* 0x000000080b0b7836 */ /* 0x000fe40000000000 */
[----:B------:R-:W0:Y:S03]  /*03d0*/  LDS R25, [R22+-0x4] ;  /* 0xfffffc0016197984 */ /* 0x000e260000000800 */
[----:B------:R-:W-:Y:S01]  /*03e0*/  ISETP.NE.AND P0, PT, R11, R10, PT ;  /* 0x0000000a0b00720c */ /* 0x000fe20003f05270 */
[----:B0-----:R-:W-:Y:S04]  /*03f0*/  ATOMS.EXCH RZ, [R22], R25 ;  /* 0x0000001916ff738c */ /* 0x001fe80004000000 */
[----:B------:R-:W0:Y:S04]  /*0400*/  LDS.64 R20, [R23+-0x8] ;  /* 0xfffff80017147984 */ /* 0x000e280000000a00 */
[----:B0-----:R-:W-:Y:S04]  /*0410*/  ATOMS.EXCH.64 RZ, [R23], R20 ;  /* 0x0000001417ff738c */ /* 0x001fe80004000400 */
[----:B------:R-:W0:Y:S04]  /*0420*/  LDS R27, [R22+-0x8] ;  /* 0xfffff800161b7984 */ /* 0x000e280000000800 */
[----:B0-----:R-:W-:Y:S04]  /*0430*/  ATOMS.EXCH RZ, [R22+-0x4], R27 ;  /* 0xfffffc1b16ff738c */ /* 0x001fe80004000000 */
[----:B------:R-:W0:Y:S04]  /*0440*/  LDS.64 R16, [R23+-0x10] ;  /* 0xfffff00017107984 */ /* 0x000e280000000a00 */
[----:B0-----:R-:W-:Y:S04]  /*0450*/  ATOMS.EXCH.64 RZ, [R23+-0x8], R16 ;  /* 0xfffff81017ff738c */ /* 0x001fe80004000400 */
        /* <DEDUP_REMOVED lines=15> */
[----:B0-----:R0:W-:Y:S04]  /*0550*/  ATOMS.EXCH.64 RZ, [R23+-0x28], R18 ;  /* 0xffffd81217ff738c */ /* 0x0011e80004000400 */
[----:B------:R-:W1:Y:S01]  /*0560*/  LDS R25, [R22+-0x1c] ;  /* 0xffffe40016197984 */ /* 0x000e620000000800 */
[----:B0-----:R-:W-:-:S02]  /*0570*/  IMAD.MOV.U32 R18, RZ, RZ, R9 ;  /* 0x000000ffff127224 */ /* 0x001fc400078e0009 */
[----:B------:R-:W-:Y:S01]  /*0580*/  VIADD R9, R9, 0xfffffff8 ;  /* 0xfffffff809097836 */ /* 0x000fe20000000000 */
[----:B-1----:R-:W-:Y:S04]  /*0590*/  ATOMS.EXCH RZ, [R22+-0x18], R25 ;  /* 0xffffe81916ff738c */ /* 0x002fe80004000000 */
[----:B------:R-:W0:Y:S04]  /*05a0*/  LDS.64 R20, [R23+-0x38] ;  /* 0xffffc80017147984 */ /* 0x000e280000000a00 */
[----:B0-----:R-:W-:Y:S04]  /*05b0*/  ATOMS.EXCH.64 RZ, [R23+-0x30], R20 ;  /* 0xffffd01417ff738c */ /* 0x001fe80004000400 */
[----:B------:R-:W0:Y:S04]  /*05c0*/  LDS R27, [R22+-0x20] ;  /* 0xffffe000161b7984 */ /* 0x000e280000000800 */
[----:B0-----:R-:W-:Y:S04]  /*05d0*/  ATOMS.EXCH RZ, [R22+-0x1c], R27 ;  /* 0xffffe41b16ff738c */ /* 0x001fe80004000000 */
[----:B------:R-:W0:Y:S04]  /*05e0*/  LDS.64 R16, [R23+-0x40] ;  /* 0xffffc00017107984 */ /* 0x000e280000000a00 */
[----:B0-----:R0:W-:Y:S01]  /*05f0*/  ATOMS.EXCH.64 RZ, [R23+-0x38], R16 ;  /* 0xffffc81017ff738c */ /* 0x0011e20004000400 */
[----:B------:R-:W-:Y:S05]  /*0600*/  @P0 BRA `(.L_x_9) ;  /* 0xfffffffc00640947 */ /* 0x000fea000383ffff */
[----:B------:R-:W-:Y:S05]  /*0610*/  BSYNC.RECONVERGENT B3 ;  /* 0x0000000000037941 */ /* 0x000fea0003800200 */
.L_x_8:
[----:B------:R-:W-:-:S07]  /*0620*/  VIADD R21, R18, 0xfffffff9 ;  /* 0xfffffff912157836 */ /* 0x000fce0000000000 */
.L_x_7:
[----:B------:R-:W-:Y:S05]  /*0630*/  BSYNC.RECONVERGENT B2 ;  /* 0x0000000000027941 */ /* 0x000fea0003800200 */
.L_x_6:
[----:B------:R-:W-:-:S13]  /*0640*/  LOP3.LUT P0, R10, R8, 0x7, RZ, 0xc0, !PT ;  /* 0x00000007080a7812 */ /* 0x000fda000780c0ff */
[----:B------:R-:W-:Y:S05]  /*0650*/  @!P0 BRA `(.L_x_5) ;  /* 0x00000004000c8947 */ /* 0x000fea0003800000 */
[----:B------:R-:W-:Y:S01]  /*0660*/  ISETP.GE.U32.AND P0, PT, R10, 0x4, PT ;  /* 0x000000040a00780c */ /* 0x000fe20003f06070 */
[----:B------:R-:W-:Y:S01]  /*0670*/  BSSY.RECONVERGENT B2, `(.L_x_10) ;  /* 0x000001d000027945 */ /* 0x000fe20003800200 */
[----:B------:R-:W-:-:S04]  /*0680*/  LOP3.LUT R22, R8, 0x3, RZ, 0xc0, !PT ;  /* 0x0000000308167812 */ /* 0x000fc800078ec0ff */
[----:B------:R-:W-:-:S07]  /*0690*/  ISETP.NE.AND P1, PT, R22, RZ, PT ;  /* 0x000000ff1600720c */ /* 0x000fce0003f25270 */
[----:B------:R-:W-:Y:S06]  /*06a0*/  @!P0 BRA `(.L_x_11) ;  /* 0x0000000000648947 */ /* 0x000fec0003800000 */
[----:B------:R-:W1:Y:S01]  /*06b0*/  S2UR UR6, SR_CgaCtaId ;  /* 0x00000000000679c3 */ /* 0x000e620000008800 */
[----:B------:R-:W-:Y:S01]  /*06c0*/  UMOV UR5, 0x400 ;  /* 0x0000040000057882 */ /* 0x000fe20000000000 */
[--C-:B------:R-:W-:Y:S02]  /*06d0*/  IMAD R10, R21, 0x8, R2.reuse ;  /* 0x00000008150a7824 */ /* 0x100fe400078e0202 */
[----:B------:R-:W-:Y:S01]  /*06e0*/  IMAD R25, R9, 0x8, R2 ;  /* 0x0000000809197824 */ /* 0x000fe200078e0202 */
[----:B-1----:R-:W-:-:S06]  /*06f0*/  ULEA UR5, UR6, UR5, 0x18 ;  /* 0x0000000506057291 */ /* 0x002fcc000f8ec0ff */
[----:B------:R-:W-:Y:S02]  /*0700*/  LEA R18, R21, UR5, 0x2 ;  /* 0x0000000515127c11 */ /* 0x000fe4000f8e10ff */
[----:B------:R-:W-:-:S03]  /*0710*/  LEA R20, R9, UR5, 0x2 ;  /* 0x0000000509147c11 */ /* 0x000fc6000f8e10ff */
[----:B0-----:R-:W0:Y:S04]  /*0720*/  LDS R23, [R18+-0x8] ;  /* 0xfffff80012177984 */ /* 0x001e280000000800 */
[----:B0-----:R-:W-:Y:S04]  /*0730*/  ATOMS.EXCH RZ, [R20], R23 ;  /* 0x0000001714ff738c */ /* 0x001fe80004000000 */
[----:B------:R-:W0:Y:S04]  /*0740*/  LDS.64 R10, [R10+-0x10] ;  /* 0xfffff0000a0a7984 */ /* 0x000e280000000a00 */
[----:B0-----:R-:W-:Y:S04]  /*0750*/  ATOMS.EXCH.64 RZ, [R25], R10 ;  /* 0x0000000a19ff738c */ /* 0x001fe80004000400 */
[----:B------:R-:W0:Y:S04]  /*0760*/  LDS R21, [R20+-0x8] ;  /* 0xfffff80014157984 */ /* 0x000e280000000800 */
[----:B0-----:R0:W-:Y:S04]  /*0770*/  ATOMS.EXCH RZ, [R20+-0x4], R21 ;  /* 0xfffffc1514ff738c */ /* 0x0011e80004000000 */
[----:B------:R-:W1:Y:S01]  /*0780*/  LDS.64 R16, [R25+-0x10] ;  /* 0xfffff00019107984 */ /* 0x000e620000000a00 */
[----:B0-----:R-:W-:-:S02]  /*0790*/  VIADD R21, R9, 0xfffffffd ;  /* 0xfffffffd09157836 */ /* 0x001fc40000000000 */
[----:B------:R-:W-:Y:S01]  /*07a0*/  VIADD R9, R9, 0xfffffffc ;  /* 0xfffffffc09097836 */ /* 0x000fe20000000000 */
[----:B-1----:R-:W-:Y:S04]  /*07b0*/  ATOMS.EXCH.64 RZ, [R25+-0x8], R16 ;  /* 0xfffff81019ff738c */ /* 0x002fe80004000400 */
[----:B------:R-:W0:Y:S04]  /*07c0*/  LDS R27, [R20+-0xc] ;  /* 0xfffff400141b7984 */ /* 0x000e280000000800 */
[----:B0-----:R-:W-:Y:S04]  /*07d0*/  ATOMS.EXCH RZ, [R20+-0x8], R27 ;  /* 0xfffff81b14ff738c */ /* 0x001fe80004000000 */
[----:B------:R-:W0:Y:S04]  /*07e0*/  LDS.64 R18, [R25+-0x18] ;  /* 0xffffe80019127984 */ /* 0x000e280000000a00 */
[----:B0-----:R-:W-:Y:S04]  /*07f0*/  ATOMS.EXCH.64 RZ, [R25+-0x10], R18 ;  /* 0xfffff01219ff738c */ /* 0x001fe80004000400 */
[----:B------:R-:W0:Y:S04]  /*0800*/  LDS R23, [R20+-0x10] ;  /* 0xfffff00014177984 */ /* 0x000e280000000800 */
[----:B0-----:R-:W-:Y:S04]  /*0810*/  ATOMS.EXCH RZ, [R20+-0xc], R23 ;  /* 0xfffff41714ff738c */ /* 0x001fe80004000000 */
[----:B------:R-:W0:Y:S04]  /*0820*/  LDS.64 R10, [R25+-0x20] ;  /* 0xffffe000190a7984 */ /* 0x000e280000000a00 */
[----:B0-----:R1:W-:Y:S02]  /*0830*/  ATOMS.EXCH.64 RZ, [R25+-0x18], R10 ;  /* 0xffffe80a19ff738c */ /* 0x0013e40004000400 */
.L_x_11:
[----:B------:R-:W-:Y:S05]  /*0840*/  BSYNC.RECONVERGENT B2 ;  /* 0x0000000000027941 */ /* 0x000fea0003800200 */
.L_x_10:
[----:B------:R-:W-:Y:S05]  /*0850*/  @!P1 BRA `(.L_x_5) ;  /* 0x00000000008c9947 */ /* 0x000fea0003800000 */
[----:B------:R-:W-:Y:S01]  /*0860*/  ISETP.NE.AND P0, PT, R22, 0x1, PT ;  /* 0x000000011600780c */ /* 0x000fe20003f05270 */
[----:B------:R-:W-:Y:S01]  /*0870*/  BSSY.RECONVERGENT B2, `(.L_x_12) ;  /* 0x0000015000027945 */ /* 0x000fe20003800200 */
[----:B------:R-:W-:-:S04]  /*0880*/  LOP3.LUT R8, R8, 0x1, RZ, 0xc0, !PT ;  /* 0x0000000108087812 */ /* 0x000fc800078ec0ff */
[----:B------:R-:W-:-:S07]  /*0890*/  ISETP.NE.U32.AND P1, PT, R8, 0x1, PT ;  /* 0x000000010800780c */ /* 0x000fce0003f25070 */
[----:B------:R-:W-:Y:S06]  /*08a0*/  @!P0 BRA `(.L_x_13) ;  /* 0x0000000000448947 */ /* 0x000fec0003800000 */
[----:B------:R-:W2:Y:S01]  /*08b0*/  S2UR UR6, SR_CgaCtaId ;  /* 0x00000000000679c3 */ /* 0x000ea20000008800 */
[----:B------:R-:W-:Y:S01]  /*08c0*/  UMOV UR5, 0x400 ;  /* 0x0000040000057882 */ /* 0x000fe20000000000 */
[--C-:B-1----:R-:W-:Y:S02]  /*08d0*/  IMAD R10, R21, 0x8, R2.reuse ;  /* 0x00000008150a7824 */ /* 0x102fe400078e0202 */
[----:B0-----:R-:W-:Y:S01]  /*08e0*/  IMAD R23, R9, 0x8, R2 ;  /* 0x0000000809177824 */ /* 0x001fe200078e0202 */
[----:B--2---:R-:W-:-:S06]  /*08f0*/  ULEA UR5, UR6, UR5, 0x18 ;  /* 0x0000000506057291 */ /* 0x004fcc000f8ec0ff */
[----:B------:R-:W-:Y:S01]  /*0900*/  LEA R8, R21, UR5, 0x2 ;  /* 0x0000000515087c11 */ /* 0x000fe2000f8e10ff */
[C---:B------:R-:W-:Y:S01]  /*0910*/  VIADD R21, R9.reuse, 0xffffffff ;  /* 0xffffffff09157836 */ /* 0x040fe20000000000 */
[C---:B------:R-:W-:Y:S01]  /*0920*/  LEA R19, R9.reuse, UR5, 0x2 ;  /* 0x0000000509137c11 */ /* 0x040fe2000f8e10ff */
[----:B------:R-:W-:-:S03]  /*0930*/  VIADD R9, R9, 0xfffffffe ;  /* 0xfffffffe09097836 */ /* 0x000fc60000000000 */
[----:B------:R-:W0:Y:S04]  /*0940*/  LDS R8, [R8+-0x8] ;  /* 0xfffff80008087984 */ /* 0x000e280000000800 */
[----:B0-----:R-:W-:Y:S04]  /*0950*/  ATOMS.EXCH RZ, [R19], R8 ;  /* 0x0000000813ff738c */ /* 0x001fe80004000000 */
[----:B------:R-:W0:Y:S04]  /*0960*/  LDS.64 R10, [R10+-0x10] ;  /* 0xfffff0000a0a7984 */ /* 0x000e280000000a00 */
[----:B0-----:R-:W-:Y:S04]  /*0970*/  ATOMS.EXCH.64 RZ, [R23], R10 ;  /* 0x0000000a17ff738c */ /* 0x001fe80004000400 */
[----:B------:R-:W0:Y:S04]  /*0980*/  LDS R18, [R19+-0x8] ;  /* 0xfffff80013127984 */ /* 0x000e280000000800 */
[----:B0-----:R-:W-:Y:S04]  /*0990*/  ATOMS.EXCH RZ, [R19+-0x4], R18 ;  /* 0xfffffc1213ff738c */ /* 0x001fe80004000000 */
[----:B------:R-:W0:Y:S04]  /*09a0*/  LDS.64 R16, [R23+-0x10] ;  /* 0xfffff00017107984 */ /* 0x000e280000000a00 */
[----:B0-----:R2:W-:Y:S02]  /*09b0*/  ATOMS.EXCH.64 RZ, [R23+-0x8], R16 ;  /* 0xfffff81017ff738c */ /* 0x0015e40004000400 */
.L_x_13:
[----:B------:R-:W-:Y:S05]  /*09c0*/  BSYNC.RECONVERGENT B2 ;  /* 0x0000000000027941 */ /* 0x000fea0003800200 */
.L_x_12:
[----:B------:R-:W-:Y:S05]  /*09d0*/  @P1 BRA `(.L_x_5) ;  /* 0x00000000002c1947 */ /* 0x000fea0003800000 */
[----:B------:R-:W3:Y:S01]  /*09e0*/  S2UR UR6, SR_CgaCtaId ;  /* 0x00000000000679c3 */ /* 0x000ee20000008800 */
[----:B------:R-:W-:Y:S01]  /*09f0*/  UMOV UR5, 0x400 ;  /* 0x0000040000057882 */ /* 0x000fe20000000000 */
[----:B-1----:R-:W-:Y:S01]  /*0a00*/  IMAD R10, R21, 0x8, R2 ;  /* 0x00000008150a7824 */ /* 0x002fe200078e0202 */
[----:B---3--:R-:W-:-:S06]  /*0a10*/  ULEA UR5, UR6, UR5, 0x18 ;  /* 0x0000000506057291 */ /* 0x008fcc000f8ec0ff */
[----:B0-2---:R-:W-:Y:S02]  /*0a20*/  LEA R16, R21, UR5, 0x2 ;  /* 0x0000000515107c11 */ /* 0x005fe4000f8e10ff */
[C---:B------:R-:W-:Y:S01]  /*0a30*/  LEA R8, R9.reuse, UR5, 0x2 ;  /* 0x0000000509087c11 */ /* 0x040fe2000f8e10ff */
[----:B------:R-:W-:Y:S02]  /*0a40*/  IMAD R9, R9, 0x8, R2 ;  /* 0x0000000809097824 */ /* 0x000fe400078e0202 */
[----:B------:R-:W0:Y:S04]  /*0a50*/  LDS R17, [R16+-0x8] ;  /* 0xfffff80010117984 */ /* 0x000e280000000800 */
[----:B0-----:R-:W-:Y:S04]  /*0a60*/  ATOMS.EXCH RZ, [R8], R17 ;  /* 0x0000001108ff738c */ /* 0x001fe80004000000 */
[----:B------:R-:W0:Y:S04]  /*0a70*/  LDS.64 R10, [R10+-0x10] ;  /* 0xfffff0000a0a7984 */ /* 0x000e280000000a00 */
[----:B0-----:R3:W-:Y:S02]  /*0a80*/  ATOMS.EXCH.64 RZ, [R9], R10 ;  /* 0x0000000a09ff738c */ /* 0x0017e40004000400 */
.L_x_5:
[----:B------:R-:W-:Y:S05]  /*0a90*/  BSYNC.RECONVERGENT B0 ;  /* 0x0000000000007941 */ /* 0x000fea0003800200 */
.L_x_4:
[----:B------:R-:W-:Y:S01]  /*0aa0*/  IMAD R7, R7, 0x8, R2 ;  /* 0x0000000807077824 */ /* 0x000fe200078e0202 */
[----:B------:R4:W-:Y:S04]  /*0ab0*/  ATOMS.EXCH RZ, [R6], R5 ;  /* 0x0000000506ff738c */ /* 0x0009e80004000000 */
[----:B------:R4:W-:Y:S02]  /*0ac0*/  ATOMS.EXCH.64 RZ, [R7], R14 ;  /* 0x0000000e07ff738c */ /* 0x0009e40004000400 */
.L_x_1:
[----:B------:R-:W-:Y:S05]  /*0ad0*/  BSYNC.RECONVERGENT B1 ;  /* 0x0000000000017941 */ /* 0x000fea0003800200 */
.L_x_0:
[----:B------:R-:W-:Y:S01]  /*0ae0*/  BAR.SYNC.DEFER_BLOCKING 0x0 ;  /* 0x0000000000007b1d */ /* 0x000fe20000010000 */
[----:B------:R-:W-:-:S13]  /*0af0*/  ISETP.GE.U32.AND P0, PT, R12, R0, PT ;  /* 0x000000000c00720c */ /* 0x000fda0003f06070 */
[----:B------:R-:W-:Y:S05]  /*0b00*/  @P0 EXIT ;  /* 0x000000000000094d */ /* 0x000fea0003800000 */
[----:B------:R-:W5:Y:S01]  /*0b10*/  LDS R3, [R3] ;  /* 0x0000000003037984 */ /* 0x000f620000000800 */
[----:B------:R-:W1:Y:S01]  /*0b20*/  LDCU.64 UR4, c[0x0][0x388] ;  /* 0x00007100ff0477ac */ /* 0x000e620008000a00 */
[----:B----4-:R-:W-:Y:S02]  /*0b30*/  IMAD R7, R0, UR7, RZ ;  /* 0x0000000700077c24 */ /* 0x010fe4000f8e02ff */
[----:B------:R-:W4:Y:S01]  /*0b40*/  LDS.64 R4, [R4] ;  /* 0x0000000004047984 */ /* 0x000f220000000a00 */
[----:B------:R-:W2:Y:S02]  /*0b50*/  LDCU.64 UR10, c[0x0][0x390] ;  /* 0x00007200ff0a77ac */ /* 0x000ea40008000a00 */
[----:B------:R-:W-:-:S05]  /*0b60*/  IADD3 R12, P0, PT, R7, R12, RZ ;  /* 0x0000000c070c7210 */ /* 0x000fca0007f1e0ff */
[----:B0--3--:R-:W-:Y:S01]  /*0b70*/  IMAD.X R9, RZ, RZ, RZ, P0 ;  /* 0x000000ffff097224 */ /* 0x009fe200000e06ff */
[C---:B-1----:R-:W-:Y:S02]  /*0b80*/  LEA R6, P0, R12.reuse, UR4, 0x2 ;  /* 0x000000040c067c11 */ /* 0x042fe4000f8010ff */
[C---:B--2---:R-:W-:Y:S02]  /*0b90*/  LEA R8, P1, R12.reuse, UR10, 0x3 ;  /* 0x0000000a0c087c11 */ /* 0x044fe4000f8218ff */
[C-C-:B------:R-:W-:Y:S02]  /*0ba0*/  LEA.HI.X R7, R12.reuse, UR5, R9.reuse, 0x2, P0 ;  /* 0x000000050c077c11 */ /* 0x140fe400080f1409 */
[----:B------:R-:W-:-:S03]  /*0bb0*/  LEA.HI.X R9, R12, UR11, R9, 0x3, P1 ;  /* 0x0000000b0c097c11 */ /* 0x000fc600088f1c09 */
[----:B-----5:R-:W-:Y:S04]  /*0bc0*/  STG.E desc[UR8][R6.64], R3 ;  /* 0x0000000306007986 */ /* 0x020fe8000c101908 */
[----:B----4-:R-:W-:Y:S01]  /*0bd0*/  STG.E.64 desc[UR8][R8.64], R4 ;  /* 0x0000000408007986 */ /* 0x010fe2000c101b08 */
[----:B------:R-:W-:Y:S05]  /*0be0*/  EXIT ;  /* 0x000000000000794d */ /* 0x000fea0003800000 */
.L_x_14:
[----:B------:R-:W-:-:S00]  /*0bf0*/  BRA `(.L_x_14) ;  /* 0xfffffffc00fc7947 */ /* 0x000fc0000383ffff */
[----:B------:R-:W-:-:S00]  /*0c00*/  NOP ;  /* 0x0000000000007918 */ /* 0x000fc00000000000 */
[----:B------:R-:W-:-:S00]  /*0c10*/  NOP ;  /* 0x0000000000007918 */ /* 0x000fc00000000000 */
[----:B------:R-:W-:-:S00]  /*0c20*/  NOP ;  /* 0x0000000000007918 */ /* 0x000fc00000000000 */
[----:B------:R-:W-:-:S00]  /*0c30*/  NOP ;  /* 0x0000000000007918 */ /* 0x000fc00000000000 */
[----:B------:R-:W-:-:S00]  /*0c40*/  NOP ;  /* 0x0000000000007918 */ /* 0x000fc00000000000 */
[----:B------:R-:W-:-:S00]  /*0c50*/  NOP ;  /* 0x0000000000007918 */ /* 0x000fc00000000000 */
[----:B------:R-:W-:-:S00]  /*0c60*/  NOP ;  /* 0x0000000000007918 */ /* 0x000fc00000000000 */
[----:B------:R-:W-:-:S00]  /*0c70*/  NOP ;  /* 0x0000000000007918 */ /* 0x000fc00000000000 */
.L_x_83:


//--------------------- .text.argmin_int32_kernel --------------------------
	.section	.text.argmin_int32_kernel,"ax",@progbits
	.align	128
        .global         argmin_int32_kernel
        .type           argmin_int32_kernel,@function
        .size           argmin_int32_kernel,(.L_x_84 - argmin_int32_kernel)
        .other          argmin_int32_kernel,@"STO_CUDA_ENTRY STV_DEFAULT"
argmin_int32_kernel:
.text.argmin_int32_kernel:
[----:B------:R-:W-:Y:S01]  /*0000*/  LDC R1, c[0x0][0x37c] ;  /* 0x0000df00ff017b82 */ /* 0x000fe20000000800 */
[----:B------:R-:W0:Y:S01]  /*0010*/  S2R R5, SR_CTAID.X ;  /* 0x0000000000057919 */ /* 0x000e220000002500 */
[----:B------:R-:W0:Y:S01]  /*0020*/  LDCU UR7, c[0x0][0x360] ;  /* 0x00006c00ff0777ac */ /* 0x000e220008000800 */
[----:B------:R-:W-:Y:S01]  /*0030*/  IMAD.MOV.U32 R3, RZ, RZ, RZ ;  /* 0x000000ffff037224 */ /* 0x000fe200078e00ff */
[----:B------:R-:W-:Y:S01]  /*0040*/  BSSY.RECONVERGENT B0, `(.L_x_15) ;  /* 0x0000022000007945 */ /* 0x000fe20003800200 */
[----:B------:R-:W0:Y:S01]  /*0050*/  S2R R2, SR_TID.X ;  /* 0x0000000000027919 */ /* 0x000e220000002100 */
[----:B------:R-:W1:Y:S01]  /*0060*/  LDCU.64 UR4, c[0x0][0x390] ;  /* 0x00007200ff0477ac */ /* 0x000e620008000a00 */
[----:B------:R-:W-:Y:S01]  /*0070*/  CS2R R6, SRZ ;  /* 0x0000000000067805 */ /* 0x000fe2000001ff00 */
[----:B------:R-:W-:Y:S01]  /*0080*/  IMAD.MOV.U32 R0, RZ, RZ, 0x7fffffff ;  /* 0x7fffffffff007424 */ /* 0x000fe200078e00ff */
[----:B------:R-:W2:Y:S01]  /*0090*/  LDCU.64 UR8, c[0x0][0x358] ;  /* 0x00006b00ff0877ac */ /* 0x000ea20008000a00 */
[----:B------:R-:W3:Y:S01]  /*00a0*/  LDCU.64 UR10, c[0x0][0x390] ;  /* 0x00007200ff0a77ac */ /* 0x000ee20008000a00 */
[----:B0-----:R-:W-:-:S03]  /*00b0*/  IMAD.WIDE.U32 R8, R5, UR7, R2 ;  /* 0x0000000705087c25 */ /* 0x001fc6000f8e0002 */
[----:B-1----:R-:W-:-:S04]  /*00c0*/  ISETP.GE.U32.AND P0, PT, R8, UR4, PT ;  /* 0x0000000408007c0c */ /* 0x002fc8000bf06070 */
[----:B------:R-:W-:Y:S01]  /*00d0*/  ISETP.GE.U32.AND.EX P0, PT, R9, UR5, PT, P0 ;  /* 0x0000000509007c0c */ /* 0x000fe2000bf06100 */
[----:B------:R-:W0:-:S12]  /*00e0*/  LDCU.64 UR4, c[0x0][0x380] ;  /* 0x00007000ff0477ac */ /* 0x000e180008000a00 */
[----:B--23--:R-:W-:Y:S05]  /*00f0*/  @P0 BRA `(.L_x_16) ;  /* 0x0000000000580947 */ /* 0x00cfea0003800000 */
[----:B------:R-:W1:Y:S01]  /*0100*/  LDC R4, c[0x0][0x370] ;  /* 0x0000dc00ff047b82 */ /* 0x000e620000000800 */
[----:B------:R-:W-:Y:S01]  /*0110*/  IMAD.MOV.U32 R13, RZ, RZ, R8 ;  /* 0x000000ffff0d7224 */ /* 0x000fe200078e0008 */
[----:B------:R-:W-:Y:S01]  /*0120*/  CS2R R6, SRZ ;  /* 0x0000000000067805 */ /* 0x000fe2000001ff00 */
[----:B------:R-:W-:Y:S02]  /*0130*/  IMAD.MOV.U32 R12, RZ, RZ, R9 ;  /* 0x000000ffff0c7224 */ /* 0x000fe400078e0009 */
[----:B------:R-:W-:Y:S02]  /*0140*/  IMAD.MOV.U32 R0, RZ, RZ, 0x7fffffff ;  /* 0x7fffffffff007424 */ /* 0x000fe400078e00ff */
[----:B-1----:R-:W-:-:S07]  /*0150*/  IMAD.WIDE.U32 R8, R4, UR7, RZ ;  /* 0x0000000704087c25 */ /* 0x002fce000f8e00ff */
.L_x_17:
[----:B0-----:R-:W-:-:S04]  /*0160*/  LEA R10, P0, R13, UR4, 0x2 ;  /* 0x000000040d0a7c11 */ /* 0x001fc8000f8010ff */
[----:B------:R-:W-:-:S06]  /*0170*/  LEA.HI.X R11, R13, UR5, R12, 0x2, P0 ;  /* 0x000000050d0b7c11 */ /* 0x000fcc00080f140c */
[----:B------:R-:W2:Y:S01]  /*0180*/  LDG.E.CONSTANT R11, desc[UR8][R10.64] ;  /* 0x000000080a0b7981 */ /* 0x000ea2000c1e9900 */
[----:B------:R-:W-:Y:S02]  /*0190*/  PLOP3.LUT P0, PT, PT, PT, PT, 0x80, 0x8 ;  /* 0x000000000008781c */ /* 0x000fe40003f0f070 */
[----:B--2---:R-:W-:-:S13]  /*01a0*/  ISETP.GE.AND P2, PT, R11, R0, PT ;  /* 0x000000000b00720c */ /* 0x004fda0003f46270 */
[----:B------:R-:W-:-:S04]  /*01b0*/  @P2 ISETP.GE.U32.AND P1, PT, R13, R6, PT ;  /* 0x000000060d00220c */ /* 0x000fc80003f26070 */
[----:B------:R-:W-:-:S04]  /*01c0*/  @P2 ISETP.GE.U32.AND.EX P1, PT, R12, R7, PT, P1 ;  /* 0x000000070c00220c */ /* 0x000fc80003f26110 */
[----:B------:R-:W-:-:S04]  /*01d0*/  @P2 ISETP.EQ.AND P0, PT, R11, R0, !P1 ;  /* 0x000000000b00220c */ /* 0x000fc80004f02270 */
[----:B------:R-:W-:Y:S02]  /*01e0*/  SEL R6, R13, R6, P0 ;  /* 0x000000060d067207 */ /* 0x000fe40000000000 */
[----:B------:R-:W-:Y:S02]  /*01f0*/  IADD3 R13, P1, PT, R8, R13, RZ ;  /* 0x0000000d080d7210 */ /* 0x000fe40007f3e0ff */
[----:B------:R-:W-:Y:S02]  /*0200*/  SEL R7, R12, R7, P0 ;  /* 0x000000070c077207 */ /* 0x000fe40000000000 */
[----:B------:R-:W-:Y:S01]  /*0210*/  SEL R0, R11, R0, P0 ;  /* 0x000000000b007207 */ /* 0x000fe20000000000 */
[----:B------:R-:W-:Y:S01]  /*0220*/  IMAD.X R12, R9, 0x1, R12, P1 ;  /* 0x00000001090c7824 */ /* 0x000fe200008e060c */
[----:B------:R-:W-:-:S04]  /*0230*/  ISETP.GE.U32.AND P1, PT, R13, UR10, PT ;  /* 0x0000000a0d007c0c */ /* 0x000fc8000bf26070 */
[----:B------:R-:W-:-:S13]  /*0240*/  ISETP.GE.U32.AND.EX P1, PT, R12, UR11, PT, P1 ;  /* 0x0000000b0c007c0c */ /* 0x000fda000bf26110 */
[----:B------:R-:W-:Y:S05]  /*0250*/  @!P1 BRA `(.L_x_17) ;  /* 0xfffffffc00c09947 */ /* 0x000fea000383ffff */
.L_x_16:
[----:B0-----:R-:W-:Y:S05]  /*0260*/  BSYNC.RECONVERGENT B0 ;  /* 0x0000000000007941 */ /* 0x001fea0003800200 */
.L_x_15:
[----:B------:R-:W0:Y:S01]  /*0270*/  SHFL.DOWN PT, R11, R6, 0x10, 0x1f ;  /* 0x0a001f00060b7f89 */ /* 0x000e2200000e0000 */
[----:B------:R-:W-:Y:S01]  /*0280*/  BSSY.RECONVERGENT B0, `(.L_x_18) ;  /* 0x000003e000007945 */ /* 0x000fe20003800200 */
[----:B------:R-:W-:Y:S02]  /*0290*/  ISETP.GT.U32.AND P2, PT, R2, 0x1f, PT ;  /* 0x0000001f0200780c */ /* 0x000fe40003f44070 */
[----:B------:R-:W1:Y:S04]  /*02a0*/  SHFL.DOWN PT, R4, R7, 0x10, 0x1f ;  /* 0x0a001f0007047f89 */ /* 0x000e6800000e0000 */
[----:B------:R-:W2:Y:S01]  /*02b0*/  SHFL.DOWN PT, R9, R0, 0x10, 0x1f ;  /* 0x0a001f0000097f89 */ /* 0x000ea200000e0000 */
[----:B0-----:R-:W-:-:S04]  /*02c0*/  ISETP.GE.U32.AND P0, PT, R11, R6, PT ;  /* 0x000000060b00720c */ /* 0x001fc80003f06070 */
[----:B-1----:R-:W-:-:S04]  /*02d0*/  ISETP.GE.U32.AND.EX P0, PT, R4, R7, PT, P0 ;  /* 0x000000070400720c */ /* 0x002fc80003f06100 */
[----:B--2---:R-:W-:-:S04]  /*02e0*/  ISETP.NE.OR P0, PT, R9, R0, P0 ;  /* 0x000000000900720c */ /* 0x004fc80000705670 */
[----:B------:R-:W-:-:S13]  /*02f0*/  ISETP.GE.AND P0, PT, R9, R0, P0 ;  /* 0x000000000900720c */ /* 0x000fda0000706270 */
[----:B------:R-:W-:Y:S02]  /*0300*/  @!P0 IMAD.MOV.U32 R6, RZ, RZ, R11 ;  /* 0x000000ffff068224 */ /* 0x000fe400078e000b */
[----:B------:R-:W-:Y:S02]  /*0310*/  @!P0 IMAD.MOV.U32 R7, RZ, RZ, R4 ;  /* 0x000000ffff078224 */ /* 0x000fe400078e0004 */
[----:B------:R-:W-:Y:S01]  /*0320*/  @!P0 IMAD.MOV.U32 R0, RZ, RZ, R9 ;  /* 0x000000ffff008224 */ /* 0x000fe200078e0009 */
[----:B------:R-:W0:Y:S04]  /*0330*/  SHFL.DOWN PT, R11, R6, 0x8, 0x1f ;  /* 0x09001f00060b7f89 */ /* 0x000e2800000e0000 */
        /* <DEDUP_REMOVED lines=27> */
[----:B------:R-:W-:Y:S01]  /*04f0*/  @!P0 IMAD.MOV.U32 R7, RZ, RZ, R4 ;  /* 0x000000ffff078224 */ /* 0x000fe200078e0004 */
[----:B------:R-:W-:Y:S01]  /*0500*/  LOP3.LUT P1, R4, R2, 0x1f, RZ, 0xc0, !PT ;  /* 0x0000001f02047812 */ /* 0x000fe2000782c0ff */
        /* <DEDUP_REMOVED lines=11> */
[----:B------:R-:W-:Y:S06]  /*05c0*/  @P1 BRA `(.L_x_19) ;  /* 0x0000000000241947 */ /* 0x000fec0003800000 */
[----:B------:R-:W0:Y:S01]  /*05d0*/  S2UR UR6, SR_CgaCtaId ;  /* 0x00000000000679c3 */ /* 0x000e220000008800 */
[----:B------:R-:W-:Y:S02]  /*05e0*/  UMOV UR4, 0x400 ;  /* 0x0000040000047882 */ /* 0x000fe40000000000 */
[----:B------:R-:W-:Y:S02]  /*05f0*/  UIADD3 UR5, UPT, UPT, UR4, 0x20, URZ ;  /* 0x0000002004057890 */ /* 0x000fe4000fffe0ff */
[----:B0-----:R-:W-:Y:S02]  /*0600*/  ULEA UR4, UR6, UR4, 0x18 ;  /* 0x0000000406047291 */ /* 0x001fe4000f8ec0ff */
[----:B------:R-:W-:-:S04]  /*0610*/  ULEA UR5, UR6, UR5, 0x18 ;  /* 0x0000000506057291 */ /* 0x000fc8000f8ec0ff */
[C---:B------:R-:W-:Y:S02]  /*0620*/  LEA.HI R3, R2.reuse, UR4, RZ, 0x1d ;  /* 0x0000000402037c11 */ /* 0x040fe4000f8fe8ff */
[----:B------:R-:W-:-:S03]  /*0630*/  LEA.HI R9, R2, UR5, RZ, 0x1e ;  /* 0x0000000502097c11 */ /* 0x000fc6000f8ff0ff */
[----:B------:R0:W-:Y:S04]  /*0640*/  STS [R3], R0 ;  /* 0x0000000003007388 */ /* 0x0001e80000000800 */
[----:B------:R0:W-:Y:S02]  /*0650*/  STS.64 [R9], R6 ;  /* 0x0000000609007388 */ /* 0x0001e40000000a00 */
.L_x_19:
[----:B------:R-:W-:Y:S05]  /*0660*/  BSYNC.RECONVERGENT B0 ;  /* 0x0000000000007941 */ /* 0x000fea0003800200 */
.L_x_18:
[----:B------:R-:W-:Y:S06]  /*0670*/  BAR.SYNC.DEFER_BLOCKING 0x0 ;  /* 0x0000000000007b1d */ /* 0x000fec0000010000 */
[----:B------:R-:W-:Y:S05]  /*0680*/  @P2 EXIT ;  /* 0x000000000000294d */ /* 0x000fea0003800000 */
[----:B------:R-:W-:Y:S01]  /*0690*/  USHF.R.U32.HI UR4, URZ, 0x5, UR7 ;  /* 0x00000005ff047899 */ /* 0x000fe20008011607 */
[----:B------:R-:W-:Y:S01]  /*06a0*/  BSSY.RECONVERGENT B0, `(.L_x_20) ;  /* 0x000000e000007945 */ /* 0x000fe20003800200 */
[----:B0-----:R-:W-:Y:S01]  /*06b0*/  IMAD.MOV.U32 R0, RZ, RZ, 0x7fffffff ;  /* 0x7fffffffff007424 */ /* 0x001fe200078e00ff */
[----:B------:R-:W-:-:S03]  /*06c0*/  CS2R R2, SRZ ;  /* 0x0000000000027805 */ /* 0x000fc6000001ff00 */
[----:B------:R-:W-:-:S13]  /*06d0*/  ISETP.GE.U32.AND P0, PT, R4, UR4, PT ;  /* 0x0000000404007c0c */ /* 0x000fda000bf06070 */
[----:B------:R-:W-:Y:S05]  /*06e0*/  @P0 BRA `(.L_x_21) ;  /* 0x0000000000240947 */ /* 0x000fea0003800000 */
[----:B------:R-:W0:Y:S01]  /*06f0*/  S2UR UR5, SR_CgaCtaId ;  /* 0x00000000000579c3 */ /* 0x000e220000008800 */
[----:B------:R-:W-:Y:S02]  /*0700*/  UMOV UR4, 0x400 ;  /* 0x0000040000047882 */ /* 0x000fe40000000000 */
[----:B------:R-:W-:Y:S02]  /*0710*/  UIADD3 UR6, UPT, UPT, UR4, 0x20, URZ ;  /* 0x0000002004067890 */ /* 0x000fe4000fffe0ff */
[----:B0-----:R-:W-:Y:S02]  /*0720*/  ULEA UR4, UR5, UR4, 0x18 ;  /* 0x0000000405047291 */ /* 0x001fe4000f8ec0ff */
[----:B------:R-:W-:-:S04]  /*0730*/  ULEA UR6, UR5, UR6, 0x18 ;  /* 0x0000000605067291 */ /* 0x000fc8000f8ec0ff */
[C---:B------:R-:W-:Y:S02]  /*0740*/  LEA R0, R4.reuse, UR4, 0x2 ;  /* 0x0000000404007c11 */ /* 0x040fe4000f8e10ff */
[----:B------:R-:W-:-:S04]  /*0750*/  LEA R2, R4, UR6, 0x3 ;  /* 0x0000000604027c11 */ /* 0x000fc8000f8e18ff */
[----:B------:R-:W0:Y:S04]  /*0760*/  LDS R0, [R0] ;  /* 0x0000000000007984 */ /* 0x000e280000000800 */
[----:B------:R-:W1:Y:S02]  /*0770*/  LDS.64 R2, [R2] ;  /* 0x0000000002027984 */ /* 0x000e640000000a00 */
.L_x_21:
[----:B------:R-:W-:Y:S05]  /*0780*/  BSYNC.RECONVERGENT B0 ;  /* 0x0000000000007941 */ /* 0x000fea0003800200 */
.L_x_20:
[----:B-1----:R-:W1:Y:S01]  /*0790*/  SHFL.DOWN PT, R9, R2, 0x10, 0x1f ;  /* 0x0a001f0002097f89 */ /* 0x002e6200000e0000 */
[----:B------:R-:W-:-:S03]  /*07a0*/  ISETP.NE.AND P1, PT, R4, RZ, PT ;  /* 0x000000ff0400720c */ /* 0x000fc60003f25270 */
[----:B------:R-:W2:Y:S04]  /*07b0*/  SHFL.DOWN PT, R6, R3, 0x10, 0x1f ;  /* 0x0a001f0003067f89 */ /* 0x000ea800000e0000 */
[----:B0-----:R-:W0:Y:S01]  /*07c0*/  SHFL.DOWN PT, R7, R0, 0x10, 0x1f ;  /* 0x0a001f0000077f89 */ /* 0x001e2200000e0000 */
[----:B-1----:R-:W-:-:S04]  /*07d0*/  ISETP.GE.U32.AND P0, PT, R9, R2, PT ;  /* 0x000000020900720c */ /* 0x002fc80003f06070 */
[----:B--2---:R-:W-:-:S04]  /*07e0*/  ISETP.GE.U32.AND.EX P0, PT, R6, R3, PT, P0 ;  /* 0x000000030600720c */ /* 0x004fc80003f06100 */
[----:B0-----:R-:W-:-:S04]  /*07f0*/  ISETP.NE.OR P0, PT, R7, R0, P0 ;  /* 0x000000000700720c */ /* 0x001fc80000705670 */
        /* <DEDUP_REMOVED lines=35> */
[----:B------:R1:W2:Y:S04]  /*0a30*/  SHFL.DOWN PT, R8, R3, 0x1, 0x1f ;  /* 0x08201f0003087f89 */ /* 0x0002a800000e0000 */
[----:B------:R1:W3:Y:S01]  /*0a40*/  SHFL.DOWN PT, R9, R0, 0x1, 0x1f ;  /* 0x08201f0000097f89 */ /* 0x0002e200000e0000 */
[----:B0-----:R-:W-:Y:S01]  /*0a50*/  ISETP.GE.U32.AND P0, PT, R11, R2, PT ;  /* 0x000000020b00720c */ /* 0x001fe20003f06070 */
[----:B-1----:R-:W-:-:S12]  /*0a60*/  @P1 EXIT ;  /* 0x000000000000194d */ /* 0x002fd80003800000 */
[----:B------:R-:W0:Y:S01]  /*0a70*/  LDC.64 R6, c[0x0][0x388] ;  /* 0x0000e200ff067b82 */ /* 0x000e220000000a00 */
[----:B--2---:R-:W-:-:S04]  /*0a80*/  ISETP.GE.U32.AND.EX P0, PT, R8, R3, PT, P0 ;  /* 0x000000030800720c */ /* 0x004fc80003f06100 */
[----:B---3--:R-:W-:-:S04]  /*0a90*/  ISETP.NE.OR P0, PT, R9, R0, P0 ;  /* 0x000000000900720c */ /* 0x008fc80000705670 */
[----:B------:R-:W-:-:S13]  /*0aa0*/  ISETP.GE.AND P0, PT, R9, R0, P0 ;  /* 0x000000000900720c */ /* 0x000fda0000706270 */
[----:B------:R-:W-:Y:S02]  /*0ab0*/  @!P0 IMAD.MOV.U32 R2, RZ, RZ, R11 ;  /* 0x000000ffff028224 */ /* 0x000fe400078e000b */
[----:B------:R-:W-:Y:S02]  /*0ac0*/  @!P0 IMAD.MOV.U32 R3, RZ, RZ, R8 ;  /* 0x000000ffff038224 */ /* 0x000fe400078e0008 */
[----:B0-----:R-:W-:-:S05]  /*0ad0*/  IMAD.WIDE.U32 R4, R5, 0x8, R6 ;  /* 0x0000000805047825 */ /* 0x001fca00078e0006 */
[----:B------:R-:W-:Y:S01]  /*0ae0*/  STG.E.64 desc[UR8][R4.64], R2 ;  /* 0x0000000204007986 */ /* 0x000fe2000c101b08 */
[----:B------:R-:W-:Y:S05]  /*0af0*/  EXIT ;  /* 0x000000000000794d */ /* 0x000fea0003800000 */
.L_x_22:
        /* <DEDUP_REMOVED lines=16> */
.L_x_84:


//--------------------- .text.argmax_int32_kernel --------------------------
	.section	.text.argmax_int32_kernel,"ax",@progbits
	.align	128
        .global         argmax_int32_kernel
        .type           argmax_int32_kernel,@function
        .size           argmax_int32_kernel,(.L_x_85 - argmax_int32_kernel)
        .other          argmax_int32_kernel,@"STO_CUDA_ENTRY STV_DEFAULT"
argmax_int32_kernel:
.text.argmax_int32_kernel:
        /* <DEDUP_REMOVED lines=8> */
[----:B------:R-:W-:Y:S01]  /*0080*/  IMAD.MOV.U32 R0, RZ, RZ, -0x80000000 ;  /* 0x80000000ff007424 */ /* 0x000fe200078e00ff */
        /* <DEDUP_REMOVED lines=11> */
[----:B------:R-:W-:Y:S02]  /*0140*/  IMAD.MOV.U32 R0, RZ, RZ, -0x80000000 ;  /* 0x80000000ff007424 */ /* 0x000fe400078e00ff */
[----:B-1----:R-:W-:-:S07]  /*0150*/  IMAD.WIDE.U32 R8, R4, UR7, RZ ;  /* 0x0000000704087c25 */ /* 0x002fce000f8e00ff */
.L_x_25:
[----:B0-----:R-:W-:-:S04]  /*0160*/  LEA R10, P0, R13, UR4, 0x2 ;  /* 0x000000040d0a7c11 */ /* 0x001fc8000f8010ff */
[----:B------:R-:W-:-:S06]  /*0170*/  LEA.HI.X R11, R13, UR5, R12, 0x2, P0 ;  /* 0x000000050d0b7c11 */ /* 0x000fcc00080f140c */
[----:B------:R-:W2:Y:S01]  /*0180*/  LDG.E.CONSTANT R11, desc[UR8][R10.64] ;  /* 0x000000080a0b7981 */ /* 0x000ea2000c1e9900 */
[----:B------:R-:W-:Y:S02]  /*0190*/  PLOP3.LUT P0, PT, PT, PT, PT, 0x80, 0x8 ;  /* 0x000000000008781c */ /* 0x000fe40003f0f070 */
[----:B--2---:R-:W-:-:S13]  /*01a0*/  ISETP.GT.AND P2, PT, R11, R0, PT ;  /* 0x000000000b00720c */ /* 0x004fda0003f44270 */
[----:B------:R-:W-:-:S04]  /*01b0*/  @!P2 ISETP.GE.U32.AND P1, PT, R13, R6, PT ;  /* 0x000000060d00a20c */ /* 0x000fc80003f26070 */
[----:B------:R-:W-:-:S04]  /*01c0*/  @!P2 ISETP.GE.U32.AND.EX P1, PT, R12, R7, PT, P1 ;  /* 0x000000070c00a20c */ /* 0x000fc80003f26110 */
[----:B------:R-:W-:-:S04]  /*01d0*/  @!P2 ISETP.EQ.AND P0, PT, R11, R0, !P1 ;  /* 0x000000000b00a20c */ /* 0x000fc80004f02270 */
        /* <DEDUP_REMOVED lines=8> */
.L_x_24:
[----:B0-----:R-:W-:Y:S05]  /*0260*/  BSYNC.RECONVERGENT B0 ;  /* 0x0000000000007941 */ /* 0x001fea0003800200 */
.L_x_23:
        /* <DEDUP_REMOVED lines=8> */
[----:B------:R-:W-:-:S13]  /*02f0*/  ISETP.LE.AND P0, PT, R9, R0, P0 ;  /* 0x000000000900720c */ /* 0x000fda0000703270 */
        /* <DEDUP_REMOVED lines=54> */
.L_x_27:
[----:B------:R-:W-:Y:S05]  /*0660*/  BSYNC.RECONVERGENT B0 ;  /* 0x0000000000007941 */ /* 0x000fea0003800200 */
.L_x_26:
[----:B------:R-:W-:Y:S06]  /*0670*/  BAR.SYNC.DEFER_BLOCKING 0x0 ;  /* 0x0000000000007b1d */ /* 0x000fec0000010000 */
[----:B------:R-:W-:Y:S05]  /*0680*/  @P2 EXIT ;  /* 0x000000000000294d */ /* 0x000fea0003800000 */
[----:B------:R-:W-:Y:S01]  /*0690*/  USHF.R.U32.HI UR4, URZ, 0x5, UR7 ;  /* 0x00000005ff047899 */ /* 0x000fe20008011607 */
[----:B------:R-:W-:Y:S01]  /*06a0*/  BSSY.RECONVERGENT B0, `(.L_x_28) ;  /* 0x000000e000007945 */ /* 0x000fe20003800200 */
[----:B0-----:R-:W-:Y:S01]  /*06b0*/  IMAD.MOV.U32 R0, RZ, RZ, -0x80000000 ;  /* 0x80000000ff007424 */ /* 0x001fe200078e00ff */
        /* <DEDUP_REMOVED lines=12> */
.L_x_29:
[----:B------:R-:W-:Y:S05]  /*0780*/  BSYNC.RECONVERGENT B0 ;  /* 0x0000000000007941 */ /* 0x000fea0003800200 */
.L_x_28:
[----:B-1----:R-:W1:Y:S01]  /*0790*/  SHFL.DOWN PT, R9, R2, 0x10, 0x1f ;  /* 0x0a001f0002097f89 */ /* 0x002e6200000e0000 */
[----:B------:R-:W-:-:S03]  /*07a0*/  ISETP.NE.AND P1, PT, R4, RZ, PT ;  /* 0x000000ff0400720c */ /* 0x000fc60003f25270 */
[----:B------:R-:W2:Y:S04]  /*07b0*/  SHFL.DOWN PT, R6, R3, 0x10, 0x1f ;  /* 0x0a001f0003067f89 */ /* 0x000ea800000e0000 */
[----:B0-----:R-:W0:Y:S01]  /*07c0*/  SHFL.DOWN PT, R7, R0, 0x10, 0x1f ;  /* 0x0a001f0000077f89 */ /* 0x001e2200000e0000 */
[----:B-1----:R-:W-:-:S04]  /*07d0*/  ISETP.GE.U32.AND P0, PT, R9, R2, PT ;  /* 0x000000020900720c */ /* 0x002fc80003f06070 */
[----:B--2---:R-:W-:-:S04]  /*07e0*/  ISETP.GE.U32.AND.EX P0, PT, R6, R3, PT, P0 ;  /* 0x000000030600720c */ /* 0x004fc80003f06100 */
[----:B0-----:R-:W-:-:S04]  /*07f0*/  ISETP.NE.OR P0, PT, R7, R0, P0 ;  /* 0x000000000700720c */ /* 0x001fc80000705670 */
        /* <DEDUP_REMOVED lines=42> */
[----:B------:R-:W-:-:S13]  /*0aa0*/  ISETP.LE.AND P0, PT, R9, R0, P0 ;  /* 0x000000000900720c */ /* 0x000fda0000703270 */
[----:B------:R-:W-:Y:S02]  /*0ab0*/  @!P0 IMAD.MOV.U32 R2, RZ, RZ, R11 ;  /* 0x000000ffff028224 */ /* 0x000fe400078e000b */
[----:B------:R-:W-:Y:S02]  /*0ac0*/  @!P0 IMAD.MOV.U32 R3, RZ, RZ, R8 ;  /* 0x000000ffff038224 */ /* 0x000fe400078e0008 */
[----:B0-----:R-:W-:-:S05]  /*0ad0*/  IMAD.WIDE.U32 R4, R5, 0x8, R6 ;  /* 0x0000000805047825 */ /* 0x001fca00078e0006 */
[----:B------:R-:W-:Y:S01]  /*0ae0*/  STG.E.64 desc[UR8][R4.64], R2 ;  /* 0x0000000204007986 */ /* 0x000fe2000c101b08 */
[----:B------:R-:W-:Y:S05]  /*0af0*/  EXIT ;  /* 0x000000000000794d */ /* 0x000fea0003800000 */
.L_x_30:
        /* <DEDUP_REMOVED lines=16> */
.L_x_85:


//--------------------- .text.argmin_axis_last_float_kernel --------------------------
	.section	.text.argmin_axis_last_float_kernel,"ax",@progbits
	.align	128
        .global         argmin_axis_last_float_kernel
        .type           argmin_axis_last_float_kernel,@function
        .size           argmin_axis_last_float_kernel,(.L_x_86 - argmin_axis_last_float_kernel)
        .other          argmin_axis_last_float_kernel,@"STO_CUDA_ENTRY STV_DEFAULT"
argmin_axis_last_float_kernel:
.text.argmin_axis_last_float_kernel:
[----:B------:R-:W-:Y:S08]  /*0000*/  LDC R1, c[0x0][0x37c] ;  /* 0x0000df00ff017b82 */ /* 0x000ff00000000800 */
[----:B------:R-:W0:Y:S01]  /*0010*/  S2UR UR6, SR_CTAID.X ;  /* 0x00000000000679c3 */ /* 0x000e220000002500 */
[----:B------:R-:W1:Y:S07]  /*0020*/  LDCU UR4, c[0x0][0x360] ;  /* 0x00006c00ff0477ac */ /* 0x000e6e0008000800 */
[----:B------:R-:W0:Y:S02]  /*0030*/  LDC.64 R2, c[0x0][0x390] ;  /* 0x0000e400ff027b82 */ /* 0x000e240000000a00 */
[----:B0-----:R-:W-:-:S04]  /*0040*/  ISETP.LE.U32.AND P0, PT, R2, UR6, PT ;  /* 0x0000000602007c0c */ /* 0x001fc8000bf03070 */
[----:B------:R-:W-:-:S13]  /*0050*/  ISETP.GE.U32.AND.EX P0, PT, RZ, R3, PT, P0 ;  /* 0x00000003ff00720c */ /* 0x000fda0003f06100 */
[----:B-1----:R-:W-:Y:S05]  /*0060*/  @P0 EXIT ;  /* 0x000000000000094d */ /* 0x002fea0003800000 */
[----:B------:R-:W0:Y:S01]  /*0070*/  S2R R3, SR_TID.X ;  /* 0x0000000000037919 */ /* 0x000e220000002100 */
[----:B------:R-:W0:Y:S01]  /*0080*/  LDCU.64 UR8, c[0x0][0x398] ;  /* 0x00007300ff0877ac */ /* 0x000e220008000a00 */
[----:B------:R-:W-:Y:S01]  /*0090*/  MOV R2, 0x400 ;  /* 0x0000040000027802 */ /* 0x000fe20000000f00 */
[----:B------:R-:W-:Y:S01]  /*00a0*/  IMAD.U32 R0, RZ, RZ, UR4 ;  /* 0x00000004ff007e24 */ /* 0x000fe2000f8e00ff */
[----:B------:R-:W1:Y:S01]  /*00b0*/  S2R R9, SR_CgaCtaId ;  /* 0x0000000000097919 */ /* 0x000e620000008800 */
[----:B------:R-:W2:Y:S01]  /*00c0*/  LDCU.64 UR4, c[0x0][0x380] ;  /* 0x00007000ff0477ac */ /* 0x000ea20008000a00 */
[----:B------:R-:W-:Y:S01]  /*00d0*/  BSSY.RECONVERGENT B0, `(.L_x_31) ;  /* 0x0000026000007945 */ /* 0x000fe20003800200 */
[----:B------:R-:W-:Y:S02]  /*00e0*/  IMAD.MOV.U32 R14, RZ, RZ, RZ ;  /* 0x000000ffff0e7224 */ /* 0x000fe400078e00ff */
[----:B------:R-:W-:Y:S02]  /*00f0*/  IMAD.MOV.U32 R17, RZ, RZ, RZ ;  /* 0x000000ffff117224 */ /* 0x000fe400078e00ff */
[----:B------:R-:W-:Y:S01]  /*0100*/  IMAD.MOV.U32 R6, RZ, RZ, 0x7f7fffff ;  /* 0x7f7fffffff067424 */ /* 0x000fe200078e00ff */
[----:B0-----:R-:W-:-:S04]  /*0110*/  ISETP.GE.U32.AND P0, PT, R3, UR8, PT ;  /* 0x0000000803007c0c */ /* 0x001fc8000bf06070 */
[----:B------:R-:W-:Y:S01]  /*0120*/  ISETP.GE.U32.AND.EX P0, PT, RZ, UR9, PT, P0 ;  /* 0x00000009ff007c0c */ /* 0x000fe2000bf06100 */
[----:B------:R-:W0:Y:S01]  /*0130*/  LDCU.64 UR8, c[0x0][0x358] ;  /* 0x00006b00ff0877ac */ /* 0x000e220008000a00 */
[----:B-1----:R-:W-:-:S05]  /*0140*/  LEA R9, R9, R2, 0x18 ;  /* 0x0000000209097211 */ /* 0x002fca00078ec0ff */
[--C-:B------:R-:W-:Y:S02]  /*0150*/  IMAD R2, R0, 0x4, R9.reuse ;  /* 0x0000000400027824 */ /* 0x100fe400078e0209 */
[C---:B------:R-:W-:Y:S02]  /*0160*/  IMAD R9, R3.reuse, 0x4, R9 ;  /* 0x0000000403097824 */ /* 0x040fe400078e0209 */
[----:B------:R-:W-:Y:S02]  /*0170*/  IMAD R7, R3, 0x8, R2 ;  /* 0x0000000803077824 */ /* 0x000fe400078e0202 */
[----:B--2---:R-:W-:Y:S05]  /*0180*/  @P0 BRA `(.L_x_32) ;  /* 0x0000000000680947 */ /* 0x004fea0003800000 */
[----:B------:R-:W1:Y:S01]  /*0190*/  LDC.64 R4, c[0x0][0x398] ;  /* 0x0000e600ff047b82 */ /* 0x000e620000000a00 */
[----:B------:R-:W-:Y:S02]  /*01a0*/  IMAD.MOV.U32 R6, RZ, RZ, 0x7f7fffff ;  /* 0x7f7fffffff067424 */ /* 0x000fe400078e00ff */
[----:B------:R-:W-:Y:S02]  /*01b0*/  IMAD.MOV.U32 R14, RZ, RZ, RZ ;  /* 0x000000ffff0e7224 */ /* 0x000fe400078e00ff */
[----:B------:R-:W-:Y:S02]  /*01c0*/  IMAD.MOV.U32 R17, RZ, RZ, RZ ;  /* 0x000000ffff117224 */ /* 0x000fe400078e00ff */
[----:B------:R-:W-:Y:S02]  /*01d0*/  IMAD.MOV.U32 R15, RZ, RZ, R3 ;  /* 0x000000ffff0f7224 */ /* 0x000fe400078e0003 */
[----:B------:R-:W-:-:S07]  /*01e0*/  IMAD.MOV.U32 R8, RZ, RZ, RZ ;  /* 0x000000ffff087224 */ /* 0x000fce00078e00ff */
.L_x_33:
[----:B------:R-:W-:Y:S02]  /*01f0*/  IMAD.MOV.U32 R10, RZ, RZ, R15 ;  /* 0x000000ffff0a7224 */ /* 0x000fe400078e000f */
[----:B------:R-:W-:Y:S02]  /*0200*/  IMAD.MOV.U32 R11, RZ, RZ, R8 ;  /* 0x000000ffff0b7224 */ /* 0x000fe400078e0008 */
[----:B-1----:R-:W-:-:S04]  /*0210*/  IMAD.WIDE.U32 R10, R4, UR6, R10 ;  /* 0x00000006040a7c25 */ /* 0x002fc8000f8e000a */
[----:B------:R-:W-:Y:S01]  /*0220*/  IMAD R11, R5, UR6, R11 ;  /* 0x00000006050b7c24 */ /* 0x000fe2000f8e020b */
[----:B------:R-:W-:-:S04]  /*0230*/  LEA R12, P0, R10, UR4, 0x2 ;  /* 0x000000040a0c7c11 */ /* 0x000fc8000f8010ff */
[----:B------:R-:W-:-:S06]  /*0240*/  LEA.HI.X R13, R10, UR5, R11, 0x2, P0 ;  /* 0x000000050a0d7c11 */ /* 0x000fcc00080f140b */
[----:B0-----:R-:W2:Y:S01]  /*0250*/  LDG.E.CONSTANT R13, desc[UR8][R12.64] ;  /* 0x000000080c0d7981 */ /* 0x001ea2000c1e9900 */
[----:B------:R-:W-:Y:S02]  /*0260*/  PLOP3.LUT P0, PT, PT, PT, PT, 0x80, 0x8 ;  /* 0x000000000008781c */ /* 0x000fe40003f0f070 */
[----:B--2---:R-:W-:-:S13]  /*0270*/  FSETP.GEU.AND P2, PT, R13, R6, PT ;  /* 0x000000060d00720b */ /* 0x004fda0003f4e000 */
[----:B------:R-:W-:-:S04]  /*0280*/  @P2 ISETP.GE.U32.AND P1, PT, R15, R14, PT ;  /* 0x0000000e0f00220c */ /* 0x000fc80003f26070 */
[----:B------:R-:W-:-:S04]  /*0290*/  @P2 ISETP.GE.U32.AND.EX P1, PT, R8, R17, PT, P1 ;  /* 0x000000110800220c */ /* 0x000fc80003f26110 */
[----:B------:R-:W-:-:S04]  /*02a0*/  @P2 FSETP.EQ.AND P0, PT, R13, R6, !P1 ;  /* 0x000000060d00220b */ /* 0x000fc80004f02000 */
[C---:B------:R-:W-:Y:S02]  /*02b0*/  SEL R14, R15.reuse, R14, P0 ;  /* 0x0000000e0f0e7207 */ /* 0x040fe40000000000 */
[----:B------:R-:W-:Y:S02]  /*02c0*/  IADD3 R15, P1, PT, R15, R0, RZ ;  /* 0x000000000f0f7210 */ /* 0x000fe40007f3e0ff */
[----:B------:R-:W-:Y:S02]  /*02d0*/  SEL R17, R8, R17, P0 ;  /* 0x0000001108117207 */ /* 0x000fe40000000000 */
[----:B------:R-:W-:Y:S01]  /*02e0*/  FSEL R6, R13, R6, P0 ;  /* 0x000000060d067208 */ /* 0x000fe20000000000 */
[----:B------:R-:W-:Y:S01]  /*02f0*/  IMAD.X R8, RZ, RZ, R8, P1 ;  /* 0x000000ffff087224 */ /* 0x000fe200008e0608 */
[----:B------:R-:W-:-:S04]  /*0300*/  ISETP.GE.U32.AND P1, PT, R15, R4, PT ;  /* 0x000000040f00720c */ /* 0x000fc80003f26070 */
[----:B------:R-:W-:-:S13]  /*0310*/  ISETP.GE.U32.AND.EX P1, PT, R8, R5, PT, P1 ;  /* 0x000000050800720c */ /* 0x000fda0003f26110 */
[----:B------:R-:W-:Y:S05]  /*0320*/  @!P1 BRA `(.L_x_33) ;  /* 0xfffffffc00b09947 */ /* 0x000fea000383ffff */
.L_x_32:
[----:B0-----:R-:W-:Y:S05]  /*0330*/  BSYNC.RECONVERGENT B0 ;  /* 0x0000000000007941 */ /* 0x001fea0003800200 */
.L_x_31:
[----:B------:R-:W-:Y:S01]  /*0340*/  ISETP.GE.U32.AND P0, PT, R0, 0x2, PT ;  /* 0x000000020000780c */ /* 0x000fe20003f06070 */
[----:B------:R-:W-:Y:S01]  /*0350*/  IMAD.MOV.U32 R4, RZ, RZ, R14 ;  /* 0x000000ffff047224 */ /* 0x000fe200078e000e */
[----:B------:R0:W-:Y:S01]  /*0360*/  STS [R9], R6 ;  /* 0x0000000609007388 */ /* 0x0001e20000000800 */
[----:B------:R-:W-:-:S05]  /*0370*/  IMAD.MOV.U32 R5, RZ, RZ, R17 ;  /* 0x000000ffff057224 */ /* 0x000fca00078e0011 */
[----:B------:R0:W-:Y:S01]  /*0380*/  STS.64 [R7], R4 ;  /* 0x0000000407007388 */ /* 0x0001e20000000a00 */
[----:B------:R-:W-:Y:S06]  /*0390*/  BAR.SYNC.DEFER_BLOCKING 0x0 ;  /* 0x0000000000007b1d */ /* 0x000fec0000010000 */
[----:B------:R-:W-:Y:S05]  /*03a0*/  @!P0 BRA `(.L_x_34) ;  /* 0x0000000000748947 */ /* 0x000fea0003800000 */
.L_x_39:
[--C-:B0-----:R-:W-:Y:S01]  /*03b0*/  IMAD.MOV.U32 R6, RZ, RZ, R0.reuse ;  /* 0x000000ffff067224 */ /* 0x101fe200078e0000 */
[----:B------:R-:W-:Y:S01]  /*03c0*/  SHF.R.U32.HI R0, RZ, 0x1, R0 ;  /* 0x00000001ff007819 */ /* 0x000fe20000011600 */
[----:B------:R-:W-:Y:S03]  /*03d0*/  BSSY.RECONVERGENT B0, `(.L_x_35) ;  /* 0x0000016000007945 */ /* 0x000fe60003800200 */
[----:B------:R-:W-:-:S13]  /*03e0*/  ISETP.GE.U32.AND P0, PT, R3, R0, PT ;  /* 0x000000000300720c */ /* 0x000fda0003f06070 */
[----:B------:R-:W-:Y:S05]  /*03f0*/  @P0 BRA `(.L_x_36) ;  /* 0x00000000004c0947 */ /* 0x000fea0003800000 */
[C---:B------:R-:W-:Y:S01]  /*0400*/  IMAD R4, R0.reuse, 0x4, R9 ;  /* 0x0000000400047824 */ /* 0x040fe200078e0209 */
[----:B------:R-:W-:Y:S01]  /*0410*/  LDS R5, [R9] ;  /* 0x0000000009057984 */ /* 0x000fe20000000800 */
[----:B------:R-:W-:Y:S01]  /*0420*/  IMAD R10, R0, 0x8, R7 ;  /* 0x00000008000a7824 */ /* 0x000fe200078e0207 */
[----:B------:R-:W-:Y:S02]  /*0430*/  BSSY.RELIABLE B1, `(.L_x_37) ;  /* 0x000000d000017945 */ /* 0x000fe40003800100 */
[----:B------:R-:W0:Y:S04]  /*0440*/  LDS R8, [R4] ;  /* 0x0000000004087984 */ /* 0x000e280000000800 */
[----:B------:R-:W1:Y:S01]  /*0450*/  LDS.64 R10, [R10] ;  /* 0x000000000a0a7984 */ /* 0x000e620000000a00 */
[----:B0-----:R-:W-:-:S13]  /*0460*/  FSETP.GEU.AND P0, PT, R8, R5, PT ;  /* 0x000000050800720b */ /* 0x001fda0003f0e000 */
[----:B-1----:R-:W-:Y:S05]  /*0470*/  @!P0 BRA `(.L_x_38) ;  /* 0x0000000000208947 */ /* 0x002fea0003800000 */
[----:B------:R-:W-:-:S13]  /*0480*/  FSETP.NEU.AND P0, PT, R8, R5, PT ;  /* 0x000000050800720b */ /* 0x000fda0003f0d000 */
[----:B------:R-:W-:Y:S05]  /*0490*/  @P0 BREAK.RELIABLE B1 ;  /* 0x0000000000010942 */ /* 0x000fea0003800100 */
[----:B------:R-:W-:Y:S05]  /*04a0*/  @P0 BRA `(.L_x_36) ;  /* 0x0000000000200947 */ /* 0x000fea0003800000 */
[----:B------:R-:W0:Y:S02]  /*04b0*/  LDS.64 R4, [R7] ;  /* 0x0000000007047984 */ /* 0x000e240000000a00 */
[----:B0-----:R-:W-:-:S04]  /*04c0*/  ISETP.GE.U32.AND P0, PT, R10, R4, PT ;  /* 0x000000040a00720c */ /* 0x001fc80003f06070 */
[----:B------:R-:W-:-:S13]  /*04d0*/  ISETP.GE.U32.AND.EX P0, PT, R11, R5, PT, P0 ;  /* 0x000000050b00720c */ /* 0x000fda0003f06100 */
[----:B------:R-:W-:Y:S05]  /*04e0*/  @P0 BREAK.RELIABLE B1 ;  /* 0x0000000000010942 */ /* 0x000fea0003800100 */
[----:B------:R-:W-:Y:S05]  /*04f0*/  @P0 BRA `(.L_x_36) ;  /* 0x00000000000c0947 */ /* 0x000fea0003800000 */
.L_x_38:
[----:B------:R-:W-:Y:S05]  /*0500*/  BSYNC.RELIABLE B1 ;  /* 0x0000000000017941 */ /* 0x000fea0003800100 */
.L_x_37:
[----:B------:R0:W-:Y:S04]  /*0510*/  STS [R9], R8 ;  /* 0x0000000809007388 */ /* 0x0001e80000000800 */
[----:B------:R0:W-:Y:S02]  /*0520*/  STS.64 [R7], R10 ;  /* 0x0000000a07007388 */ /* 0x0001e40000000a00 */
.L_x_36:
[----:B------:R-:W-:Y:S05]  /*0530*/  BSYNC.RECONVERGENT B0 ;  /* 0x0000000000007941 */ /* 0x000fea0003800200 */
.L_x_35:
[----:B------:R-:W-:Y:S05]  /*0540*/  WARPSYNC.ALL ;  /* 0x0000000000007948 */ /* 0x000fea0003800000 */
[----:B------:R-:W-:Y:S01]  /*0550*/  BAR.SYNC.DEFER_BLOCKING 0x0 ;  /* 0x0000000000007b1d */ /* 0x000fe20000010000 */
[----:B------:R-:W-:-:S13]  /*0560*/  ISETP.GT.U32.AND P0, PT, R6, 0x3, PT ;  /* 0x000000030600780c */ /* 0x000fda0003f04070 */
[----:B------:R-:W-:Y:S05]  /*0570*/  @P0 BRA `(.L_x_39) ;  /* 0xfffffffc008c0947 */ /* 0x000fea000383ffff */
.L_x_34:
[----:B------:R-:W-:-:S13]  /*0580*/  ISETP.NE.AND P0, PT, R3, RZ, PT ;  /* 0x000000ff0300720c */ /* 0x000fda0003f05270 */
[----:B------:R-:W-:Y:S05]  /*0590*/  @P0 EXIT ;  /* 0x000000000000094d */ /* 0x000fea0003800000 */
[----:B------:R-:W1:Y:S01]  /*05a0*/  LDS.64 R2, [R2] ;  /* 0x0000000002027984 */ /* 0x000e620000000a00 */
[----:B------:R-:W2:Y:S02]  /*05b0*/  LDCU.64 UR4, c[0x0][0x388] ;  /* 0x00007100ff0477ac */ /* 0x000ea40008000a00 */
[----:B--2---:R-:W-:-:S04]  /*05c0*/  ULEA UR4, UP0, UR6, UR4, 0x3 ;  /* 0x0000000406047291 */ /* 0x004fc8000f8018ff */
[----:B------:R-:W-:Y:S02]  /*05d0*/  ULEA.HI.X UR5, UR6, UR5, URZ, 0x3, UP0 ;  /* 0x0000000506057291 */ /* 0x000fe400080f1cff */
[----:B0-----:R-:W-:-:S04]  /*05e0*/  IMAD.U32 R4, RZ, RZ, UR4 ;  /* 0x00000004ff047e24 */ /* 0x001fc8000f8e00ff */
[----:B------:R-:W-:-:S05]  /*05f0*/  IMAD.U32 R5, RZ, RZ, UR5 ;  /* 0x00000005ff057e24 */ /* 0x000fca000f8e00ff */
[----:B-1----:R-:W-:Y:S01]  /*0600*/  STG.E.64 desc[UR8][R4.64], R2 ;  /* 0x0000000204007986 */ /* 0x002fe2000c101b08 */
[----:B------:R-:W-:Y:S05]  /*0610*/  EXIT ;  /* 0x000000000000794d */ /* 0x000fea0003800000 */
.L_x_40:
        /* <DEDUP_REMOVED lines=14> */
.L_x_86:


//--------------------- .text.argmax_axis_last_float_kernel --------------------------
	.section	.text.argmax_axis_last_float_kernel,"ax",@progbits
	.align	128
        .global         argmax_axis_last_float_kernel
        .type           argmax_axis_last_float_kernel,@function
        .size           argmax_axis_last_float_kernel,(.L_x_87 - argmax_axis_last_float_kernel)
        .other          argmax_axis_last_float_kernel,@"STO_CUDA_ENTRY STV_DEFAULT"
argmax_axis_last_float_kernel:
.text.argmax_axis_last_float_kernel:
        /* <DEDUP_REMOVED lines=16> */
[----:B------:R-:W-:Y:S01]  /*0100*/  IMAD.MOV.U32 R6, RZ, RZ, -0x800001 ;  /* 0xff7fffffff067424 */ /* 0x000fe200078e00ff */
        /* <DEDUP_REMOVED lines=9> */
[----:B------:R-:W-:Y:S02]  /*01a0*/  IMAD.MOV.U32 R6, RZ, RZ, -0x800001 ;  /* 0xff7fffffff067424 */ /* 0x000fe400078e00ff */
[----:B------:R-:W-:Y:S02]  /*01b0*/  IMAD.MOV.U32 R14, RZ, RZ, RZ ;  /* 0x000000ffff0e7224 */ /* 0x000fe400078e00ff */
[----:B------:R-:W-:Y:S02]  /*01c0*/  IMAD.MOV.U32 R17, RZ, RZ, RZ ;  /* 0x000000ffff117224 */ /* 0x000fe400078e00ff */
[----:B------:R-:W-:Y:S02]  /*01d0*/  IMAD.MOV.U32 R15, RZ, RZ, R3 ;  /* 0x000000ffff0f7224 */ /* 0x000fe400078e0003 */
[----:B------:R-:W-:-:S07]  /*01e0*/  IMAD.MOV.U32 R8, RZ, RZ, RZ ;  /* 0x000000ffff087224 */ /* 0x000fce00078e00ff */
.L_x_43:
        /* <DEDUP_REMOVED lines=8> */
[----:B--2---:R-:W-:-:S13]  /*0270*/  FSETP.GT.AND P2, PT, R13, R6, PT ;  /* 0x000000060d00720b */ /* 0x004fda0003f44000 */
[----:B------:R-:W-:-:S04]  /*0280*/  @!P2 ISETP.GE.U32.AND P1, PT, R15, R14, PT ;  /* 0x0000000e0f00a20c */ /* 0x000fc80003f26070 */
[----:B------:R-:W-:-:S04]  /*0290*/  @!P2 ISETP.GE.U32.AND.EX P1, PT, R8, R17, PT, P1 ;  /* 0x000000110800a20c */ /* 0x000fc80003f26110 */
[----:B------:R-:W-:-:S04]  /*02a0*/  @!P2 FSETP.EQ.AND P0, PT, R13, R6, !P1 ;  /* 0x000000060d00a20b */ /* 0x000fc80004f02000 */
        /* <DEDUP_REMOVED lines=8> */
.L_x_42:
[----:B0-----:R-:W-:Y:S05]  /*0330*/  BSYNC.RECONVERGENT B0 ;  /* 0x0000000000007941 */ /* 0x001fea0003800200 */
.L_x_41:
[----:B------:R-:W-:Y:S01]  /*0340*/  ISETP.GE.U32.AND P0, PT, R0, 0x2, PT ;  /* 0x000000020000780c */ /* 0x000fe20003f06070 */
[----:B------:R-:W-:Y:S01]  /*0350*/  IMAD.MOV.U32 R4, RZ, RZ, R14 ;  /* 0x000000ffff047224 */ /* 0x000fe200078e000e */
[----:B------:R0:W-:Y:S01]  /*0360*/  STS [R9], R6 ;  /* 0x0000000609007388 */ /* 0x0001e20000000800 */
[----:B------:R-:W-:-:S05]  /*0370*/  IMAD.MOV.U32 R5, RZ, RZ, R17 ;  /* 0x000000ffff057224 */ /* 0x000fca00078e0011 */
[----:B------:R0:W-:Y:S01]  /*0380*/  STS.64 [R7], R4 ;  /* 0x0000000407007388 */ /* 0x0001e20000000a00 */
[----:B------:R-:W-:Y:S06]  /*0390*/  BAR.SYNC.DEFER_BLOCKING 0x0 ;  /* 0x0000000000007b1d */ /* 0x000fec0000010000 */
[----:B------:R-:W-:Y:S05]  /*03a0*/  @!P0 BRA `(.L_x_44) ;  /* 0x0000000000748947 */ /* 0x000fea0003800000 */
.L_x_49:
        /* <DEDUP_REMOVED lines=11> */
[----:B0-----:R-:W-:-:S13]  /*0460*/  FSETP.GT.AND P0, PT, R8, R5, PT ;  /* 0x000000050800720b */ /* 0x001fda0003f04000 */
[----:B-1----:R-:W-:Y:S05]  /*0470*/  @P0 BRA `(.L_x_48) ;  /* 0x0000000000200947 */ /* 0x002fea0003800000 */
        /* <DEDUP_REMOVED lines=8> */
.L_x_48:
[----:B------:R-:W-:Y:S05]  /*0500*/  BSYNC.RELIABLE B1 ;  /* 0x0000000000017941 */ /* 0x000fea0003800100 */
.L_x_47:
[----:B------:R0:W-:Y:S04]  /*0510*/  STS [R9], R8 ;  /* 0x0000000809007388 */ /* 0x0001e80000000800 */
[----:B------:R0:W-:Y:S02]  /*0520*/  STS.64 [R7], R10 ;  /* 0x0000000a07007388 */ /* 0x0001e40000000a00 */
.L_x_46:
[----:B------:R-:W-:Y:S05]  /*0530*/  BSYNC.RECONVERGENT B0 ;  /* 0x0000000000007941 */ /* 0x000fea0003800200 */
.L_x_45:
[----:B------:R-:W-:Y:S05]  /*0540*/  WARPSYNC.ALL ;  /* 0x0000000000007948 */ /* 0x000fea0003800000 */
[----:B------:R-:W-:Y:S01]  /*0550*/  BAR.SYNC.DEFER_BLOCKING 0x0 ;  /* 0x0000000000007b1d */ /* 0x000fe20000010000 */
[----:B------:R-:W-:-:S13]  /*0560*/  ISETP.GT.U32.AND P0, PT, R6, 0x3, PT ;  /* 0x000000030600780c */ /* 0x000fda0003f04070 */
[----:B------:R-:W-:Y:S05]  /*0570*/  @P0 BRA `(.L_x_49) ;  /* 0xfffffffc008c0947 */ /* 0x000fea000383ffff */
.L_x_44:
        /* <DEDUP_REMOVED lines=10> */
.L_x_50:
        /* <DEDUP_REMOVED lines=14> */
.L_x_87:


//--------------------- .text.argmin_float_final_kernel --------------------------
	.section	.text.argmin_float_final_kernel,"ax",@progbits
	.align	128
        .global         argmin_float_final_kernel
        .type           argmin_float_final_kernel,@function
        .size           argmin_float_final_kernel,(.L_x_88 - argmin_float_final_kernel)
        .other          argmin_float_final_kernel,@"STO_CUDA_ENTRY STV_DEFAULT"
argmin_float_final_kernel:
.text.argmin_float_final_kernel:
[----:B------:R-:W-:Y:S01]  /*0000*/  LDC R1, c[0x0][0x37c] ;  /* 0x0000df00ff017b82 */ /* 0x000fe20000000800 */
[----:B------:R-:W0:Y:S01]  /*0010*/  S2R R2, SR_TID.X ;  /* 0x0000000000027919 */ /* 0x000e220000002100 */
[----:B------:R-:W0:Y:S01]  /*0020*/  LDCU.64 UR4, c[0x0][0x398] ;  /* 0x00007300ff0477ac */ /* 0x000e220008000a00 */
[----:B------:R-:W-:Y:S01]  /*0030*/  BSSY.RECONVERGENT B0, `(.L_x_51) ;  /* 0x0000021000007945 */ /* 0x000fe20003800200 */
[----:B------:R-:W-:Y:S01]  /*0040*/  CS2R R4, SRZ ;  /* 0x0000000000047805 */ /* 0x000fe2000001ff00 */
[----:B------:R-:W-:Y:S01]  /*0050*/  IMAD.MOV.U32 R0, RZ, RZ, 0x7f7fffff ;  /* 0x7f7fffffff007424 */ /* 0x000fe200078e00ff */
[----:B------:R-:W1:Y:S01]  /*0060*/  LDCU.64 UR8, c[0x0][0x358] ;  /* 0x00006b00ff0877ac */ /* 0x000e620008000a00 */
[----:B------:R-:W2:Y:S01]  /*0070*/  LDCU.64 UR10, c[0x0][0x398] ;  /* 0x00007300ff0a77ac */ /* 0x000ea20008000a00 */
[----:B0-----:R-:W-:-:S04]  /*0080*/  ISETP.GE.U32.AND P0, PT, R2, UR4, PT ;  /* 0x0000000402007c0c */ /* 0x001fc8000bf06070 */
[----:B------:R-:W-:Y:S01]  /*0090*/  ISETP.GE.U32.AND.EX P0, PT, RZ, UR5, PT, P0 ;  /* 0x00000005ff007c0c */ /* 0x000fe2000bf06100 */
[----:B------:R-:W0:-:S12]  /*00a0*/  LDCU.128 UR4, c[0x0][0x380] ;  /* 0x00007000ff0477ac */ /* 0x000e180008000c00 */
[----:B-12---:R-:W-:Y:S05]  /*00b0*/  @P0 BRA `(.L_x_52) ;  /* 0x0000000000600947 */ /* 0x006fea0003800000 */
[----:B------:R-:W1:Y:S01]  /*00c0*/  LDC R3, c[0x0][0x360] ;  /* 0x0000d800ff037b82 */ /* 0x000e620000000800 */
[----:B------:R-:W-:Y:S01]  /*00d0*/  IMAD.MOV.U32 R0, RZ, RZ, 0x7f7fffff ;  /* 0x7f7fffffff007424 */ /* 0x000fe200078e00ff */
[----:B------:R-:W-:Y:S01]  /*00e0*/  CS2R R4, SRZ ;  /* 0x0000000000047805 */ /* 0x000fe2000001ff00 */
[----:B------:R-:W-:Y:S02]  /*00f0*/  IMAD.MOV.U32 R10, RZ, RZ, R2 ;  /* 0x000000ffff0a7224 */ /* 0x000fe400078e0002 */
[----:B------:R-:W-:-:S07]  /*0100*/  IMAD.MOV.U32 R11, RZ, RZ, RZ ;  /* 0x000000ffff0b7224 */ /* 0x000fce00078e00ff */
.L_x_53:
[----:B0-----:R-:W-:-:S04]  /*0110*/  LEA R6, P0, R10, UR6, 0x3 ;  /* 0x000000060a067c11 */ /* 0x001fc8000f8018ff */
[----:B------:R-:W-:-:S06]  /*0120*/  LEA.HI.X R7, R10, UR7, R11, 0x3, P0 ;  /* 0x000000070a077c11 */ /* 0x000fcc00080f1c0b */
[----:B------:R-:W2:Y:S02]  /*0130*/  LDG.E.64.CONSTANT R6, desc[UR8][R6.64] ;  /* 0x0000000806067981 */ /* 0x000ea4000c1e9b00 */
[----:B--2---:R-:W-:-:S04]  /*0140*/  LEA R8, P0, R6, UR4, 0x2 ;  /* 0x0000000406087c11 */ /* 0x004fc8000f8010ff */
[----:B------:R-:W-:-:S06]  /*0150*/  LEA.HI.X R9, R6, UR5, R7, 0x2, P0 ;  /* 0x0000000506097c11 */ /* 0x000fcc00080f1407 */
[----:B------:R-:W2:Y:S01]  /*0160*/  LDG.E.CONSTANT R9, desc[UR8][R8.64] ;  /* 0x0000000808097981 */ /* 0x000ea2000c1e9900 */
[----:B-1----:R-:W-:Y:S02]  /*0170*/  IADD3 R10, P2, PT, R3, R10, RZ ;  /* 0x0000000a030a7210 */ /* 0x002fe40007f5e0ff */
[----:B------:R-:W-:-:S03]  /*0180*/  PLOP3.LUT P0, PT, PT, PT, PT, 0x80, 0x8 ;  /* 0x000000000008781c */ /* 0x000fc60003f0f070 */
[----:B------:R-:W-:Y:S01]  /*0190*/  IMAD.X R11, RZ, RZ, R11, P2 ;  /* 0x000000ffff0b7224 */ /* 0x000fe200010e060b */
[----:B------:R-:W-:-:S04]  /*01a0*/  ISETP.GE.U32.AND P2, PT, R10, UR10, PT ;  /* 0x0000000a0a007c0c */ /* 0x000fc8000bf46070 */
[----:B------:R-:W-:Y:S02]  /*01b0*/  ISETP.GE.U32.AND.EX P2, PT, R11, UR11, PT, P2 ;  /* 0x0000000b0b007c0c */ /* 0x000fe4000bf46120 */
[----:B--2---:R-:W-:-:S13]  /*01c0*/  FSETP.GEU.AND P3, PT, R9, R0, PT ;  /* 0x000000000900720b */ /* 0x004fda0003f6e000 */
[----:B------:R-:W-:-:S04]  /*01d0*/  @P3 ISETP.GE.U32.AND P1, PT, R6, R4, PT ;  /* 0x000000040600320c */ /* 0x000fc80003f26070 */
[----:B------:R-:W-:-:S04]  /*01e0*/  @P3 ISETP.GE.U32.AND.EX P1, PT, R7, R5, PT, P1 ;  /* 0x000000050700320c */ /* 0x000fc80003f26110 */
[----:B------:R-:W-:-:S04]  /*01f0*/  @P3 FSETP.EQ.AND P0, PT, R9, R0, !P1 ;  /* 0x000000000900320b */ /* 0x000fc80004f02000 */
[----:B------:R-:W-:Y:S02]  /*0200*/  SEL R4, R6, R4, P0 ;  /* 0x0000000406047207 */ /* 0x000fe40000000000 */
[----:B------:R-:W-:Y:S02]  /*0210*/  SEL R5, R7, R5, P0 ;  /* 0x0000000507057207 */ /* 0x000fe40000000000 */
[----:B------:R-:W-:Y:S01]  /*0220*/  FSEL R0, R9, R0, P0 ;  /* 0x0000000009007208 */ /* 0x000fe20000000000 */
[----:B------:R-:W-:Y:S06]  /*0230*/  @!P2 BRA `(.L_x_53) ;  /* 0xfffffffc00b4a947 */ /* 0x000fec000383ffff */
.L_x_52:
[----:B0-----:R-:W-:Y:S05]  /*0240*/  BSYNC.RECONVERGENT B0 ;  /* 0x0000000000007941 */ /* 0x001fea0003800200 */
.L_x_51:
[----:B------:R-:W0:Y:S01]  /*0250*/  SHFL.DOWN PT, R7, R4, 0x10, 0x1f ;  /* 0x0a001f0004077f89 */ /* 0x000e2200000e0000 */
[----:B------:R-:W-:Y:S01]  /*0260*/  BSSY.RECONVERGENT B0, `(.L_x_54) ;  /* 0x000003e000007945 */ /* 0x000fe20003800200 */
[----:B------:R-:W-:Y:S02]  /*0270*/  ISETP.GT.U32.AND P2, PT, R2, 0x1f, PT ;  /* 0x0000001f0200780c */ /* 0x000fe40003f44070 */
[----:B------:R-:W1:Y:S04]  /*0280*/  SHFL.DOWN PT, R6, R5, 0x10, 0x1f ;  /* 0x0a001f0005067f89 */ /* 0x000e6800000e0000 */
[----:B------:R-:W2:Y:S01]  /*0290*/  SHFL.DOWN PT, R3, R0, 0x10, 0x1f ;  /* 0x0a001f0000037f89 */ /* 0x000ea200000e0000 */
[----:B0-----:R-:W-:-:S04]  /*02a0*/  ISETP.GE.U32.AND P0, PT, R7, R4, PT ;  /* 0x000000040700720c */ /* 0x001fc80003f06070 */
[----:B-1----:R-:W-:-:S04]  /*02b0*/  ISETP.GE.U32.AND.EX P0, PT, R6, R5, PT, P0 ;  /* 0x000000050600720c */ /* 0x002fc80003f06100 */
[----:B--2---:R-:W-:-:S04]  /*02c0*/  FSETP.NEU.OR P0, PT, R0, R3, P0 ;  /* 0x000000030000720b */ /* 0x004fc8000070d400 */
[----:B------:R-:W-:-:S13]  /*02d0*/  FSETP.LEU.AND P0, PT, R0, R3, P0 ;  /* 0x000000030000720b */ /* 0x000fda000070b000 */
        /* <DEDUP_REMOVED lines=54> */
.L_x_55:
[----:B------:R-:W-:Y:S05]  /*0640*/  BSYNC.RECONVERGENT B0 ;  /* 0x0000000000007941 */ /* 0x000fea0003800200 */
.L_x_54:
[----:B------:R-:W-:Y:S06]  /*0650*/  BAR.SYNC.DEFER_BLOCKING 0x0 ;  /* 0x0000000000007b1d */ /* 0x000fec0000010000 */
[----:B------:R-:W-:Y:S05]  /*0660*/  @P2 EXIT ;  /* 0x000000000000294d */ /* 0x000fea0003800000 */
[----:B------:R-:W1:Y:S01]  /*0670*/  LDCU UR4, c[0x0][0x360] ;  /* 0x00006c00ff0477ac */ /* 0x000e620008000800 */
[----:B------:R-:W-:Y:S01]  /*0680*/  BSSY.RECONVERGENT B0, `(.L_x_56) ;  /* 0x000000f000007945 */ /* 0x000fe20003800200 */
[----:B0-----:R-:W-:Y:S01]  /*0690*/  IMAD.MOV.U32 R0, RZ, RZ, 0x7f7fffff ;  /* 0x7f7fffffff007424 */ /* 0x001fe200078e00ff */
[----:B------:R-:W-:Y:S01]  /*06a0*/  CS2R R2, SRZ ;  /* 0x0000000000027805 */ /* 0x000fe2000001ff00 */
[----:B-1----:R-:W-:-:S06]  /*06b0*/  USHF.R.U32.HI UR4, URZ, 0x5, UR4 ;  /* 0x00000005ff047899 */ /* 0x002fcc0008011604 */
        /* <DEDUP_REMOVED lines=11> */
.L_x_57:
[----:B------:R-:W-:Y:S05]  /*0770*/  BSYNC.RECONVERGENT B0 ;  /* 0x0000000000007941 */ /* 0x000fea0003800200 */
.L_x_56:
[----:B-1----:R-:W1:Y:S01]  /*0780*/  SHFL.DOWN PT, R7, R2, 0x10, 0x1f ;  /* 0x0a001f0002077f89 */ /* 0x002e6200000e0000 */
[----:B------:R-:W-:-:S03]  /*0790*/  ISETP.NE.AND P1, PT, R6, RZ, PT ;  /* 0x000000ff0600720c */ /* 0x000fc60003f25270 */
[----:B------:R-:W2:Y:S04]  /*07a0*/  SHFL.DOWN PT, R4, R3, 0x10, 0x1f ;  /* 0x0a001f0003047f89 */ /* 0x000ea800000e0000 */
[----:B0-----:R-:W0:Y:S01]  /*07b0*/  SHFL.DOWN PT, R5, R0, 0x10, 0x1f ;  /* 0x0a001f0000057f89 */ /* 0x001e2200000e0000 */
[----:B-1----:R-:W-:-:S04]  /*07c0*/  ISETP.GE.U32.AND P0, PT, R7, R2, PT ;  /* 0x000000020700720c */ /* 0x002fc80003f06070 */
[----:B--2---:R-:W-:-:S04]  /*07d0*/  ISETP.GE.U32.AND.EX P0, PT, R4, R3, PT, P0 ;  /* 0x000000030400720c */ /* 0x004fc80003f06100 */
[----:B0-----:R-:W-:-:S04]  /*07e0*/  FSETP.NEU.OR P0, PT, R0, R5, P0 ;  /* 0x000000050000720b */ /* 0x001fc8000070d400 */
        /* <DEDUP_REMOVED lines=39> */
[----:B--2---:R-:W-:Y:S01]  /*0a60*/  FSETP.NEU.OR P0, PT, R0, R7, P0 ;  /* 0x000000070000720b */ /* 0x004fe2000070d400 */
[----:B------:R-:W-:-:S12]  /*0a70*/  @P1 EXIT ;  /* 0x000000000000194d */ /* 0x000fd80003800000 */
[----:B------:R-:W0:Y:S01]  /*0a80*/  LDC.64 R4, c[0x0][0x390] ;  /* 0x0000e400ff047b82 */ /* 0x000e220000000a00 */
[----:B------:R-:W-:-:S13]  /*0a90*/  FSETP.LEU.AND P0, PT, R0, R7, P0 ;  /* 0x000000070000720b */ /* 0x000fda000070b000 */
[----:B------:R-:W-:Y:S02]  /*0aa0*/  @!P0 IMAD.MOV.U32 R2, RZ, RZ, R9 ;  /* 0x000000ffff028224 */ /* 0x000fe400078e0009 */
[----:B------:R-:W-:-:S05]  /*0ab0*/  @!P0 IMAD.MOV.U32 R3, RZ, RZ, R8 ;  /* 0x000000ffff038224 */ /* 0x000fca00078e0008 */
[----:B0-----:R-:W-:Y:S01]  /*0ac0*/  STG.E.64 desc[UR8][R4.64], R2 ;  /* 0x0000000204007986 */ /* 0x001fe2000c101b08 */
[----:B------:R-:W-:Y:S05]  /*0ad0*/  EXIT ;  /* 0x000000000000794d */ /* 0x000fea0003800000 */
.L_x_58:
        /* <DEDUP_REMOVED lines=10> */
.L_x_88:


//--------------------- .text.argmin_float_kernel --------------------------
	.section	.text.argmin_float_kernel,"ax",@progbits
	.align	128
        .global         argmin_float_kernel
        .type           argmin_float_kernel,@function
        .size           argmin_float_kernel,(.L_x_89 - argmin_float_kernel)
        .other          argmin_float_kernel,@"STO_CUDA_ENTRY STV_DEFAULT"
argmin_float_kernel:
.text.argmin_float_kernel:
        /* <DEDUP_REMOVED lines=22> */
.L_x_61:
[----:B0-----:R-:W-:-:S04]  /*0160*/  LEA R10, P0, R13, UR4, 0x2 ;  /* 0x000000040d0a7c11 */ /* 0x001fc8000f8010ff */
[----:B------:R-:W-:-:S06]  /*0170*/  LEA.HI.X R11, R13, UR5, R12, 0x2, P0 ;  /* 0x000000050d0b7c11 */ /* 0x000fcc00080f140c */
[----:B------:R-:W2:Y:S01]  /*0180*/  LDG.E.CONSTANT R11, desc[UR8][R10.64] ;  /* 0x000000080a0b7981 */ /* 0x000ea2000c1e9900 */
[----:B------:R-:W-:Y:S02]  /*0190*/  PLOP3.LUT P0, PT, PT, PT, PT, 0x80, 0x8 ;  /* 0x000000000008781c */ /* 0x000fe40003f0f070 */
[----:B--2---:R-:W-:-:S13]  /*01a0*/  FSETP.GEU.AND P2, PT, R11, R0, PT ;  /* 0x000000000b00720b */ /* 0x004fda0003f4e000 */
[----:B------:R-:W-:-:S04]  /*01b0*/  @P2 ISETP.GE.U32.AND P1, PT, R13, R6, PT ;  /* 0x000000060d00220c */ /* 0x000fc80003f26070 */
[----:B------:R-:W-:-:S04]  /*01c0*/  @P2 ISETP.GE.U32.AND.EX P1, PT, R12, R7, PT, P1 ;  /* 0x000000070c00220c */ /* 0x000fc80003f26110 */
[----:B------:R-:W-:-:S04]  /*01d0*/  @P2 FSETP.EQ.AND P0, PT, R11, R0, !P1 ;  /* 0x000000000b00220b */ /* 0x000fc80004f02000 */
[----:B------:R-:W-:Y:S02]  /*01e0*/  SEL R6, R13, R6, P0 ;  /* 0x000000060d067207 */ /* 0x000fe40000000000 */
[----:B------:R-:W-:Y:S02]  /*01f0*/  IADD3 R13, P1, PT, R8, R13, RZ ;  /* 0x0000000d080d7210 */ /* 0x000fe40007f3e0ff */
[----:B------:R-:W-:Y:S02]  /*0200*/  SEL R7, R12, R7, P0 ;  /* 0x000000070c077207 */ /* 0x000fe40000000000 */
[----:B------:R-:W-:Y:S01]  /*0210*/  FSEL R0, R11, R0, P0 ;  /* 0x000000000b007208 */ /* 0x000fe20000000000 */
[----:B------:R-:W-:Y:S01]  /*0220*/  IMAD.X R12, R9, 0x1, R12, P1 ;  /* 0x00000001090c7824 */ /* 0x000fe200008e060c */
[----:B------:R-:W-:-:S04]  /*0230*/  ISETP.GE.U32.AND P1, PT, R13, UR10, PT ;  /* 0x0000000a0d007c0c */ /* 0x000fc8000bf26070 */
[----:B------:R-:W-:-:S13]  /*0240*/  ISETP.GE.U32.AND.EX P1, PT, R12, UR11, PT, P1 ;  /* 0x0000000b0c007c0c */ /* 0x000fda000bf26110 */
[----:B------:R-:W-:Y:S05]  /*0250*/  @!P1 BRA `(.L_x_61) ;  /* 0xfffffffc00c09947 */ /* 0x000fea000383ffff */
.L_x_60:
[----:B0-----:R-:W-:Y:S05]  /*0260*/  BSYNC.RECONVERGENT B0 ;  /* 0x0000000000007941 */ /* 0x001fea0003800200 */
.L_x_59:
        /* <DEDUP_REMOVED lines=63> */
.L_x_63:
[----:B------:R-:W-:Y:S05]  /*0660*/  BSYNC.RECONVERGENT B0 ;  /* 0x0000000000007941 */ /* 0x000fea0003800200 */
.L_x_62:
        /* <DEDUP_REMOVED lines=17> */
.L_x_65:
[----:B------:R-:W-:Y:S05]  /*0780*/  BSYNC.RECONVERGENT B0 ;  /* 0x0000000000007941 */ /* 0x000fea0003800200 */
.L_x_64:
        /* <DEDUP_REMOVED lines=48> */
[----:B---3--:R-:W-:-:S04]  /*0a90*/  FSETP.NEU.OR P0, PT, R0, R9, P0 ;  /* 0x000000090000720b */ /* 0x008fc8000070d400 */
[----:B------:R-:W-:-:S13]  /*0aa0*/  FSETP.LEU.AND P0, PT, R0, R9, P0 ;  /* 0x000000090000720b */ /* 0x000fda000070b000 */
[----:B------:R-:W-:Y:S02]  /*0ab0*/  @!P0 IMAD.MOV.U32 R2, RZ, RZ, R11 ;  /* 0x000000ffff028224 */ /* 0x000fe400078e000b */
[----:B------:R-:W-:Y:S02]  /*0ac0*/  @!P0 IMAD.MOV.U32 R3, RZ, RZ, R8 ;  /* 0x000000ffff038224 */ /* 0x000fe400078e0008 */
[----:B0-----:R-:W-:-:S05]  /*0ad0*/  IMAD.WIDE.U32 R4, R5, 0x8, R6 ;  /* 0x0000000805047825 */ /* 0x001fca00078e0006 */
[----:B------:R-:W-:Y:S01]  /*0ae0*/  STG.E.64 desc[UR8][R4.64], R2 ;  /* 0x0000000204007986 */ /* 0x000fe2000c101b08 */
[----:B------:R-:W-:Y:S05]  /*0af0*/  EXIT ;  /* 0x000000000000794d */ /* 0x000fea0003800000 */
.L_x_66:
        /* <DEDUP_REMOVED lines=16> */
.L_x_89:


//--------------------- .text.argmax_float_final_kernel --------------------------
	.section	.text.argmax_float_final_kernel,"ax",@progbits
	.align	128
        .global         argmax_float_final_kernel
        .type           argmax_float_final_kernel,@function
        .size           argmax_float_final_kernel,(.L_x_90 - argmax_float_final_kernel)
        .other          argmax_float_final_kernel,@"STO_CUDA_ENTRY STV_DEFAULT"
argmax_float_final_kernel:
.text.argmax_float_final_kernel:
[----:B------:R-:W-:Y:S01]  /*0000*/  LDC R1, c[0x0][0x37c] ;  /* 0x0000df00ff017b82 */ /* 0x000fe20000000800 */
[----:B------:R-:W0:Y:S01]  /*0010*/  S2R R2, SR_TID.X ;  /* 0x0000000000027919 */ /* 0x000e220000002100 */
[----:B------:R-:W0:Y:S01]  /*0020*/  LDCU.64 UR4, c[0x0][0x398] ;  /* 0x00007300ff0477ac */ /* 0x000e220008000a00 */
[----:B------:R-:W-:Y:S01]  /*0030*/  BSSY.RECONVERGENT B0, `(.L_x_67) ;  /* 0x0000021000007945 */ /* 0x000fe20003800200 */
[----:B------:R-:W-:Y:S01]  /*0040*/  CS2R R4, SRZ ;  /* 0x0000000000047805 */ /* 0x000fe2000001ff00 */
[----:B------:R-:W-:Y:S01]  /*0050*/  IMAD.MOV.U32 R0, RZ, RZ, -0x800001 ;  /* 0xff7fffffff007424 */ /* 0x000fe200078e00ff */
[----:B------:R-:W1:Y:S01]  /*0060*/  LDCU.64 UR8, c[0x0][0x358] ;  /* 0x00006b00ff0877ac */ /* 0x000e620008000a00 */
[----:B------:R-:W2:Y:S01]  /*0070*/  LDCU.64 UR10, c[0x0][0x398] ;  /* 0x00007300ff0a77ac */ /* 0x000ea20008000a00 */
[----:B0-----:R-:W-:-:S04]  /*0080*/  ISETP.GE.U32.AND P0, PT, R2, UR4, PT ;  /* 0x0000000402007c0c */ /* 0x001fc8000bf06070 */
[----:B------:R-:W-:Y:S01]  /*0090*/  ISETP.GE.U32.AND.EX P0, PT, RZ, UR5, PT, P0 ;  /* 0x00000005ff007c0c */ /* 0x000fe2000bf06100 */
[----:B------:R-:W0:-:S12]  /*00a0*/  LDCU.128 UR4, c[0x0][0x380] ;  /* 0x00007000ff0477ac */ /* 0x000e180008000c00 */
[----:B-12---:R-:W-:Y:S05]  /*00b0*/  @P0 BRA `(.L_x_68) ;  /* 0x0000000000600947 */ /* 0x006fea0003800000 */
[----:B------:R-:W1:Y:S01]  /*00c0*/  LDC R3, c[0x0][0x360] ;  /* 0x0000d800ff037b82 */ /* 0x000e620000000800 */
[----:B------:R-:W-:Y:S01]  /*00d0*/  IMAD.MOV.U32 R0, RZ, RZ, -0x800001 ;  /* 0xff7fffffff007424 */ /* 0x000fe200078e00ff */
[----:B------:R-:W-:Y:S01]  /*00e0*/  CS2R R4, SRZ ;  /* 0x0000000000047805 */ /* 0x000fe2000001ff00 */
[----:B------:R-:W-:Y:S02]  /*00f0*/  IMAD.MOV.U32 R10, RZ, RZ, R2 ;  /* 0x000000ffff0a7224 */ /* 0x000fe400078e0002 */
[----:B------:R-:W-:-:S07]  /*0100*/  IMAD.MOV.U32 R11, RZ, RZ, RZ ;  /* 0x000000ffff0b7224 */ /* 0x000fce00078e00ff */
.L_x_69:
        /* <DEDUP_REMOVED lines=11> */
[----:B--2---:R-:W-:-:S13]  /*01c0*/  FSETP.GT.AND P3, PT, R9, R0, PT ;  /* 0x000000000900720b */ /* 0x004fda0003f64000 */
[----:B------:R-:W-:-:S04]  /*01d0*/  @!P3 ISETP.GE.U32.AND P1, PT, R6, R4, PT ;  /* 0x000000040600b20c */ /* 0x000fc80003f26070 */
[----:B------:R-:W-:-:S04]  /*01e0*/  @!P3 ISETP.GE.U32.AND.EX P1, PT, R7, R5, PT, P1 ;  /* 0x000000050700b20c */ /* 0x000fc80003f26110 */
[----:B------:R-:W-:-:S04]  /*01f0*/  @!P3 FSETP.EQ.AND P0, PT, R9, R0, !P1 ;  /* 0x000000000900b20b */ /* 0x000fc80004f02000 */
[----:B------:R-:W-:Y:S02]  /*0200*/  SEL R4, R6, R4, P0 ;  /* 0x0000000406047207 */ /* 0x000fe40000000000 */
[----:B------:R-:W-:Y:S02]  /*0210*/  SEL R5, R7, R5, P0 ;  /* 0x0000000507057207 */ /* 0x000fe40000000000 */
[----:B------:R-:W-:Y:S01]  /*0220*/  FSEL R0, R9, R0, P0 ;  /* 0x0000000009007208 */ /* 0x000fe20000000000 */
[----:B------:R-:W-:Y:S06]  /*0230*/  @!P2 BRA `(.L_x_69) ;  /* 0xfffffffc00b4a947 */ /* 0x000fec000383ffff */
.L_x_68:
[----:B0-----:R-:W-:Y:S05]  /*0240*/  BSYNC.RECONVERGENT B0 ;  /* 0x0000000000007941 */ /* 0x001fea0003800200 */
.L_x_67:
        /* <DEDUP_REMOVED lines=8> */
[----:B------:R-:W-:-:S13]  /*02d0*/  FSETP.GEU.AND P0, PT, R0, R3, P0 ;  /* 0x000000030000720b */ /* 0x000fda000070e000 */
        /* <DEDUP_REMOVED lines=54> */
.L_x_71:
[----:B------:R-:W-:Y:S05]  /*0640*/  BSYNC.RECONVERGENT B0 ;  /* 0x0000000000007941 */ /* 0x000fea0003800200 */
.L_x_70:
[----:B------:R-:W-:Y:S06]  /*0650*/  BAR.SYNC.DEFER_BLOCKING 0x0 ;  /* 0x0000000000007b1d */ /* 0x000fec0000010000 */
[----:B------:R-:W-:Y:S05]  /*0660*/  @P2 EXIT ;  /* 0x000000000000294d */ /* 0x000fea0003800000 */
[----:B------:R-:W1:Y:S01]  /*0670*/  LDCU UR4, c[0x0][0x360] ;  /* 0x00006c00ff0477ac */ /* 0x000e620008000800 */
[----:B------:R-:W-:Y:S01]  /*0680*/  BSSY.RECONVERGENT B0, `(.L_x_72) ;  /* 0x000000f000007945 */ /* 0x000fe20003800200 */
[----:B0-----:R-:W-:Y:S01]  /*0690*/  IMAD.MOV.U32 R0, RZ, RZ, -0x800001 ;  /* 0xff7fffffff007424 */ /* 0x001fe200078e00ff */
        /* <DEDUP_REMOVED lines=13> */
.L_x_73:
[----:B------:R-:W-:Y:S05]  /*0770*/  BSYNC.RECONVERGENT B0 ;  /* 0x0000000000007941 */ /* 0x000fea0003800200 */
.L_x_72:
[----:B-1----:R-:W1:Y:S01]  /*0780*/  SHFL.DOWN PT, R7, R2, 0x10, 0x1f ;  /* 0x0a001f0002077f89 */ /* 0x002e6200000e0000 */
[----:B------:R-:W-:-:S03]  /*0790*/  ISETP.NE.AND P1, PT, R6, RZ, PT ;  /* 0x000000ff0600720c */ /* 0x000fc60003f25270 */
[----:B------:R-:W2:Y:S04]  /*07a0*/  SHFL.DOWN PT, R4, R3, 0x10, 0x1f ;  /* 0x0a001f0003047f89 */ /* 0x000ea800000e0000 */
[----:B0-----:R-:W0:Y:S01]  /*07b0*/  SHFL.DOWN PT, R5, R0, 0x10, 0x1f ;  /* 0x0a001f0000057f89 */ /* 0x001e2200000e0000 */
[----:B-1----:R-:W-:-:S04]  /*07c0*/  ISETP.GE.U32.AND P0, PT, R7, R2, PT ;  /* 0x000000020700720c */ /* 0x002fc80003f06070 */
[----:B--2---:R-:W-:-:S04]  /*07d0*/  ISETP.GE.U32.AND.EX P0, PT, R4, R3, PT, P0 ;  /* 0x000000030400720c */ /* 0x004fc80003f06100 */
[----:B0-----:R-:W-:-:S04]  /*07e0*/  FSETP.NEU.OR P0, PT, R0, R5, P0 ;  /* 0x000000050000720b */ /* 0x001fc8000070d400 */
        /* <DEDUP_REMOVED lines=42> */
[----:B------:R-:W-:-:S13]  /*0a90*/  FSETP.GEU.AND P0, PT, R0, R7, P0 ;  /* 0x000000070000720b */ /* 0x000fda000070e000 */
[----:B------:R-:W-:Y:S02]  /*0aa0*/  @!P0 IMAD.MOV.U32 R2, RZ, RZ, R9 ;  /* 0x000000ffff028224 */ /* 0x000fe400078e0009 */
[----:B------:R-:W-:-:S05]  /*0ab0*/  @!P0 IMAD.MOV.U32 R3, RZ, RZ, R8 ;  /* 0x000000ffff038224 */ /* 0x000fca00078e0008 */
[----:B0-----:R-:W-:Y:S01]  /*0ac0*/  STG.E.64 desc[UR8][R4.64], R2 ;  /* 0x0000000204007986 */ /* 0x001fe2000c101b08 */
[----:B------:R-:W-:Y:S05]  /*0ad0*/  EXIT ;  /* 0x000000000000794d */ /* 0x000fea0003800000 */
.L_x_74:
        /* <DEDUP_REMOVED lines=10> */
.L_x_90:


//--------------------- .text.argmax_float_kernel --------------------------
	.section	.text.argmax_float_kernel,"ax",@progbits
	.align	128
        .global         argmax_float_kernel
        .type           argmax_float_kernel,@function
        .size           argmax_float_kernel,(.L_x_91 - argmax_float_kernel)
        .other          argmax_float_kernel,@"STO_CUDA_ENTRY STV_DEFAULT"
argmax_float_kernel:
.text.argmax_float_kernel:
        /* <DEDUP_REMOVED lines=22> */
.L_x_77:
[----:B0-----:R-:W-:-:S04]  /*0160*/  LEA R10, P0, R13, UR4, 0x2 ;  /* 0x000000040d0a7c11 */ /* 0x001fc8000f8010ff */
[----:B------:R-:W-:-:S06]  /*0170*/  LEA.HI.X R11, R13, UR5, R12, 0x2, P0 ;  /* 0x000000050d0b7c11 */ /* 0x000fcc00080f140c */
[----:B------:R-:W2:Y:S01]  /*0180*/  LDG.E.CONSTANT R11, desc[UR8][R10.64] ;  /* 0x000000080a0b7981 */ /* 0x000ea2000c1e9900 */
[----:B------:R-:W-:Y:S02]  /*0190*/  PLOP3.LUT P0, PT, PT, PT, PT, 0x80, 0x8 ;  /* 0x000000000008781c */ /* 0x000fe40003f0f070 */
[----:B--2---:R-:W-:-:S13]  /*01a0*/  FSETP.GT.AND P2, PT, R11, R0, PT ;  /* 0x000000000b00720b */ /* 0x004fda0003f44000 */
[----:B------:R-:W-:-:S04]  /*01b0*/  @!P2 ISETP.GE.U32.AND P1, PT, R13, R6, PT ;  /* 0x000000060d00a20c */ /* 0x000fc80003f26070 */
[----:B------:R-:W-:-:S04]  /*01c0*/  @!P2 ISETP.GE.U32.AND.EX P1, PT, R12, R7, PT, P1 ;  /* 0x000000070c00a20c */ /* 0x000fc80003f26110 */
[----:B------:R-:W-:-:S04]  /*01d0*/  @!P2 FSETP.EQ.AND P0, PT, R11, R0, !P1 ;  /* 0x000000000b00a20b */ /* 0x000fc80004f02000 */
        /* <DEDUP_REMOVED lines=8> */
.L_x_76:
[----:B0-----:R-:W-:Y:S05]  /*0260*/  BSYNC.RECONVERGENT B0 ;  /* 0x0000000000007941 */ /* 0x001fea0003800200 */
.L_x_75:
        /* <DEDUP_REMOVED lines=63> */
.L_x_79:
[----:B------:R-:W-:Y:S05]  /*0660*/  BSYNC.RECONVERGENT B0 ;  /* 0x0000000000007941 */ /* 0x000fea0003800200 */
.L_x_78:
        /* <DEDUP_REMOVED lines=17> */
.L_x_81:
[----:B------:R-:W-:Y:S05]  /*0780*/  BSYNC.RECONVERGENT B0 ;  /* 0x0000000000007941 */ /* 0x000fea0003800200 */
.L_x_80:
        /* <DEDUP_REMOVED lines=49> */
[----:B------:R-:W-:-:S13]  /*0aa0*/  FSETP.GEU.AND P0, PT, R0, R9, P0 ;  /* 0x000000090000720b */ /* 0x000fda000070e000 */
[----:B------:R-:W-:Y:S02]  /*0ab0*/  @!P0 IMAD.MOV.U32 R2, RZ, RZ, R11 ;  /* 0x000000ffff028224 */ /* 0x000fe400078e000b */
[----:B------:R-:W-:Y:S02]  /*0ac0*/  @!P0 IMAD.MOV.U32 R3, RZ, RZ, R8 ;  /* 0x000000ffff038224 */ /* 0x000fe400078e0008 */
[----:B0-----:R-:W-:-:S05]  /*0ad0*/  IMAD.WIDE.U32 R4, R5, 0x8, R6 ;  /* 0x0000000805047825 */ /* 0x001fca00078e0006 */
[----:B------:R-:W-:Y:S01]  /*0ae0*/  STG.E.64 desc[UR8][R4.64], R2 ;  /* 0x0000000204007986 */ /* 0x000fe2000c101b08 */
[----:B------:R-:W-:Y:S05]  /*0af0*/  EXIT ;  /* 0x000000000000794d */ /* 0x000fea0003800000 */
.L_x_82:
        /* <DEDUP_REMOVED lines=16> */
.L_x_91:


//--------------------- .nv.shared.partial_argmax_float_kernel --------------------------
	.section	.nv.shared.partial_argmax_float_kernel,"aw",@nobits
	.sectionflags	@""
	.align	16
	.zero		1024


//--------------------- .nv.shared.reserved.0     --------------------------
	.section	.nv.shared.reserved.0,"aw",@nobits
	.weak		__nv_reservedSMEM_offset_0_alias
	.size		__nv_reservedSMEM_offset_0_alias, 0, 64
	.other		__nv_reservedSMEM_offset_0_alias,@"STO_CUDA_RESERVED_SHARED STV_DEFAULT"
__nv_reservedSMEM_offset_0_alias:
	.zero		0
	.zero		64


//--------------------- .nv.shared.argmin_int32_kernel --------------------------
	.section	.nv.shared.argmin_int32_kernel,"aw",@nobits
	.sectionflags	@""
	.align	16
.nv.shared.argmin_int32_kernel:
	.zero		1120


//--------------------- .nv.shared.argmax_int32_kernel --------------------------
	.section	.nv.shared.argmax_int32_kernel,"aw",@nobits
	.sectionflags	@""
	.align	16
.nv.shared.argmax_int32_kernel:
	.zero		1120


//--------------------- .nv.shared.argmin_axis_last_float_kernel --------------------------
	.section	.nv.shared.argmin_axis_last_float_kernel,"aw",@nobits
	.sectionflags	@""
	.align	16
	.zero		1024


//--------------------- .nv.shared.argmax_axis_last_float_kernel --------------------------
	.section	.nv.shared.argmax_axis_last_float_kernel,"aw",@nobits
	.sectionflags	@""
	.align	16
	.zero		1024


//--------------------- .nv.shared.argmin_float_final_kernel --------------------------
	.section	.nv.shared.argmin_float_final_kernel,"aw",@nobits
	.sectionflags	@""
	.align	16
.nv.shared.argmin_float_final_kernel:
	.zero		1120


//--------------------- .nv.shared.argmin_float_kernel --------------------------
	.section	.nv.shared.argmin_float_kernel,"aw",@nobits
	.sectionflags	@""
	.align	16
.nv.shared.argmin_float_kernel:
	.zero		1120


//--------------------- .nv.shared.argmax_float_final_kernel --------------------------
	.section	.nv.shared.argmax_float_final_kernel,"aw",@nobits
	.sectionflags	@""
	.align	16
.nv.shared.argmax_float_final_kernel:
	.zero		1120


//--------------------- .nv.shared.argmax_float_kernel --------------------------
	.section	.nv.shared.argmax_float_kernel,"aw",@nobits
	.sectionflags	@""
	.align	16
.nv.shared.argmax_float_kernel:
	.zero		1120


//--------------------- .nv.constant0.partial_argmax_float_kernel --------------------------
	.section	.nv.constant0.partial_argmax_float_kernel,"a",@progbits
	.sectionflags	@""
	.align	4
.nv.constant0.partial_argmax_float_kernel:
	.zero		932


//--------------------- .nv.constant0.argmin_int32_kernel --------------------------
	.section	.nv.constant0.argmin_int32_kernel,"a",@progbits
	.sectionflags	@""
	.align	4
.nv.constant0.argmin_int32_kernel:
	.zero		920


//--------------------- .nv.constant0.argmax_int32_kernel --------------------------
	.section	.nv.constant0.argmax_int32_kernel,"a",@progbits
	.sectionflags	@""
	.align	4
.nv.constant0.argmax_int32_kernel:
	.zero		920


//--------------------- .nv.constant0.argmin_axis_last_float_kernel --------------------------
	.section	.nv.constant0.argmin_axis_last_float_kernel,"a",@progbits
	.sectionflags	@""
	.align	4
.nv.constant0.argmin_axis_last_float_kernel:
	.zero		928


//--------------------- .nv.constant0.argmax_axis_last_float_kernel --------------------------
	.section	.nv.constant0.argmax_axis_last_float_kernel,"a",@progbits
	.sectionflags	@""
	.align	4
.nv.constant0.argmax_axis_last_float_kernel:
	.zero		928


//--------------------- .nv.constant0.argmin_float_final_kernel --------------------------
	.section	.nv.constant0.argmin_float_final_kernel,"a",@progbits
	.sectionflags	@""
	.align	4
.nv.constant0.argmin_float_final_kernel:
	.zero		928


//--------------------- .nv.constant0.argmin_float_kernel --------------------------
	.section	.nv.constant0.argmin_float_kernel,"a",@progbits
	.sectionflags	@""
	.align	4
.nv.constant0.argmin_float_kernel:
	.zero		920


//--------------------- .nv.constant0.argmax_float_final_kernel --------------------------
	.section	.nv.constant0.argmax_float_final_kernel,"a",@progbits
	.sectionflags	@""
	.align	4
.nv.constant0.argmax_float_final_kernel:
	.zero		928


//--------------------- .nv.constant0.argmax_float_kernel --------------------------
	.section	.nv.constant0.argmax_float_kernel,"a",@progbits
	.sectionflags	@""
	.align	4
.nv.constant0.argmax_float_kernel:
	.zero		920


//--------------------- SYMBOLS --------------------------

	.type		.nv.reservedSmem.offset0,@object
	.size		.nv.reservedSmem.offset0,0x4
	.type		.nv.reservedSmem.cap,@object
	.size		.nv.reservedSmem.cap,0x4
